// auto-generated by cutlass_sweep.conv — config: {"arch": "sm_90", "cluster_m": 2, "cluster_n": 1, "conv_kind": "wgrad", "dtype": "fp16", "ndim": 3, "tile_k": 32, "tile_m": 128, "tile_n": 128}
#include "cutlass/cutlass.h"
#include "cute/tensor.hpp"
#include "cutlass/kernel_hardware_info.hpp"
#include "cutlass/conv/convolution.h"
#include "cutlass/conv/dispatch_policy.hpp"
#include "cutlass/conv/collective/collective_builder.hpp"
#include "cutlass/conv/kernel/conv_universal.hpp"
#include "cutlass/conv/device/conv_universal_adapter.hpp"
#include "cutlass/epilogue/collective/collective_builder.hpp"

using namespace cute;
using Elem = cutlass::half_t;
using Acc  = float;
using LayoutAB = cutlass::layout::TensorNDHWC;
using LayoutC  = cutlass::layout::TensorKCSRT;
constexpr auto ConvOp = cutlass::conv::Operator::kWgrad;
using TileShape    = Shape<_128, Shape<_128>, Shape<_32>>;
using ClusterShape = Shape<_2, _1, _1>;

using CollectiveEpilogue = typename cutlass::epilogue::collective::CollectiveBuilder<
    cutlass::arch::Sm90, cutlass::arch::OpClassTensorOp,
    TileShape, ClusterShape,
    cutlass::epilogue::collective::EpilogueTileAuto,
    Acc, Acc,
    Elem, LayoutC, 128 / cutlass::sizeof_bits<Elem>::value,
    Elem, LayoutC, 128 / cutlass::sizeof_bits<Elem>::value,
    cutlass::epilogue::collective::EpilogueScheduleAuto
  >::CollectiveOp;

using CollectiveMainloop = typename cutlass::conv::collective::CollectiveBuilder<
    cutlass::arch::Sm90, cutlass::arch::OpClassTensorOp, ConvOp,
    Elem, LayoutAB, 128 / cutlass::sizeof_bits<Elem>::value,
    Elem, LayoutAB, 128 / cutlass::sizeof_bits<Elem>::value,
    Acc,
    TileShape, ClusterShape,
    cutlass::conv::collective::StageCountAutoCarveout<
        static_cast<int>(sizeof(typename CollectiveEpilogue::SharedStorage))>,
    cutlass::conv::collective::KernelScheduleAuto
  >::CollectiveOp;

using ProblemShape = cutlass::conv::ConvProblemShape<
    ConvOp, CollectiveMainloop::DispatchPolicy::NumSpatialDimensions>;
using ConvKernel = cutlass::conv::kernel::ConvUniversal<
    ProblemShape, CollectiveMainloop, CollectiveEpilogue>;
using Conv = cutlass::conv::device::ConvUniversalAdapter<ConvKernel>;

auto* _anchor = &cutlass::device_kernel<ConvKernel>;


// ===== COMPILED SASS (sm_90a) =====

	.target	sm_90a

	.elftype	@"ET_EXEC"


//--------------------- .note.nv.tkinfo           --------------------------
	.section	.note.nv.tkinfo,"",@"SHT_NOTE"
	.sectionflags	@"SHF_NOTE_NV_TKINFO"
	.tkinfo
        /*0018*/ 	.word	0x00000002
        /*0030*/ 	.string	""
        /*0030*/ 	.string	"ptxas"
        /*0030*/ 	.string	"Cuda compilation tools, release 13.0, V13.0.88"
        /*0030*/ 	.string	"Build cuda_13.0.r13.0/compiler.36424714_0"
        /*0030*/ 	.string	"-arch sm_90a -m 64 "



//--------------------- .note.nv.cuinfo           --------------------------
	.section	.note.nv.cuinfo,"",@"SHT_NOTE"
	.sectionflags	@"SHF_NOTE_NV_CUINFO"
        /*0018*/ 	.short	0x0002
        /*001a*/ 	.short	0x005a
        /*001c*/ 	.short	0x0082
	.zero		2


//--------------------- .nv.info                  --------------------------
	.section	.nv.info,"",@"SHT_CUDA_INFO"
	.align	4


	//----- nvinfo : EIATTR_REGCOUNT
	.align		4
        /*0000*/ 	.byte	0x04, 0x2f
        /*0002*/ 	.short	(.L_12 - .L_11)
	.align		4
.L_11:
        /*0004*/ 	.word	index@(_ZN7cutlass13device_kernelINS_4conv6kernel13ConvUniversalINS1_16ConvProblemShapeILNS1_8OperatorE2ELi3EEENS1_10collective14CollectiveConvINS1_46MainloopSm90TmaGmmaWarpSpecializedImplicitGemmILS5_2ELi14ELi3EN4cute5tupleIJNSA_1CILi2EEENSC_ILi1EEESE_EEENS1_36KernelImplicitTmaWarpSpecializedSm90ELi1EEENSB_IJNSC_ILi128EEENSB_IJSI_EEENSB_IJNSC_ILi32EEEEEEEEENS_6half_tESN_NSA_8TiledMMAINSA_8MMA_AtomIJNSA_4SM904GMMA26MMA_64x128x16_F32F16F16_SSILNSR_5MajorE1ELST_1ELNSR_7ScaleInE1ELSU_1EEEEEENSA_6LayoutINSB_IJSE_SE_SE_EEENSB_IJNSC_ILi0EEESZ_SZ_EEEEENSB_IJNSA_10UnderscoreES12_S12_EEEEENS7_6detail26Sm90ImplicitGemmTileTraitsINSA_13SM90_TMA_LOADENSA_14ComposedLayoutINSA_7SwizzleILi3ELi4ELi3EEENSA_18smem_ptr_flag_bitsILi16EEENSX_INSB_IJNSB_IJNSC_ILi64EEESD_EEENSB_IJNSC_ILi8EEENSC_ILi4EEEEEENSB_IJSE_NSC_ILi14EEEEEEEEENSB_IJNSB_IJSE_NSC_ILi2048EEEEEENSB_IJS1D_NSC_ILi512EEEEEENSB_IJSZ_NSC_ILi4096EEEEEEEEEEEEEvEENS16_INSA_30SM90_TMA_LOAD_IM2COL_MULTICASTES1T_vEEEENS_8epilogue10collective6detail29Sm90TmaWarpSpecializedAdapterINS1Z_15DefaultEpilogueISN_NSB_IJlNSB_IJSE_lllEEESZ_EEES24_NS1Y_6thread17LinearCombinationISN_Li1EffLNS25_9ScaleType4KindE0ELNS_15FloatRoundStyleE2ESN_EENS_4gemm15EpilogueDefaultEEEEEvvEEEEvNT_6ParamsE)
        /*0008*/ 	.word	0x000000ac


	//----- nvinfo : EIATTR_FRAME_SIZE
	.align		4
.L_12:
        /*000c*/ 	.byte	0x04, 0x11
        /*000e*/ 	.short	(.L_14 - .L_13)
	.align		4
.L_13:
        /*0010*/ 	.word	index@(_ZN7cutlass13device_kernelINS_4conv6kernel13ConvUniversalINS1_16ConvProblemShapeILNS1_8OperatorE2ELi3EEENS1_10collective14CollectiveConvINS1_46MainloopSm90TmaGmmaWarpSpecializedImplicitGemmILS5_2ELi14ELi3EN4cute5tupleIJNSA_1CILi2EEENSC_ILi1EEESE_EEENS1_36KernelImplicitTmaWarpSpecializedSm90ELi1EEENSB_IJNSC_ILi128EEENSB_IJSI_EEENSB_IJNSC_ILi32EEEEEEEEENS_6half_tESN_NSA_8TiledMMAINSA_8MMA_AtomIJNSA_4SM904GMMA26MMA_64x128x16_F32F16F16_SSILNSR_5MajorE1ELST_1ELNSR_7ScaleInE1ELSU_1EEEEEENSA_6LayoutINSB_IJSE_SE_SE_EEENSB_IJNSC_ILi0EEESZ_SZ_EEEEENSB_IJNSA_10UnderscoreES12_S12_EEEEENS7_6detail26Sm90ImplicitGemmTileTraitsINSA_13SM90_TMA_LOADENSA_14ComposedLayoutINSA_7SwizzleILi3ELi4ELi3EEENSA_18smem_ptr_flag_bitsILi16EEENSX_INSB_IJNSB_IJNSC_ILi64EEESD_EEENSB_IJNSC_ILi8EEENSC_ILi4EEEEEENSB_IJSE_NSC_ILi14EEEEEEEEENSB_IJNSB_IJSE_NSC_ILi2048EEEEEENSB_IJS1D_NSC_ILi512EEEEEENSB_IJSZ_NSC_ILi4096EEEEEEEEEEEEEvEENS16_INSA_30SM90_TMA_LOAD_IM2COL_MULTICASTES1T_vEEEENS_8epilogue10collective6detail29Sm90TmaWarpSpecializedAdapterINS1Z_15DefaultEpilogueISN_NSB_IJlNSB_IJSE_lllEEESZ_EEES24_NS1Y_6thread17LinearCombinationISN_Li1EffLNS25_9ScaleType4KindE0ELNS_15FloatRoundStyleE2ESN_EENS_4gemm15EpilogueDefaultEEEEEvvEEEEvNT_6ParamsE)
        /*0014*/ 	.word	0x00000000


	//----- nvinfo : EIATTR_MIN_STACK_SIZE
	.align		4
.L_14:
        /*0018*/ 	.byte	0x04, 0x12
        /*001a*/ 	.short	(.L_16 - .L_15)
	.align		4
.L_15:
        /*001c*/ 	.word	index@(_ZN7cutlass13device_kernelINS_4conv6kernel13ConvUniversalINS1_16ConvProblemShapeILNS1_8OperatorE2ELi3EEENS1_10collective14CollectiveConvINS1_46MainloopSm90TmaGmmaWarpSpecializedImplicitGemmILS5_2ELi14ELi3EN4cute5tupleIJNSA_1CILi2EEENSC_ILi1EEESE_EEENS1_36KernelImplicitTmaWarpSpecializedSm90ELi1EEENSB_IJNSC_ILi128EEENSB_IJSI_EEENSB_IJNSC_ILi32EEEEEEEEENS_6half_tESN_NSA_8TiledMMAINSA_8MMA_AtomIJNSA_4SM904GMMA26MMA_64x128x16_F32F16F16_SSILNSR_5MajorE1ELST_1ELNSR_7ScaleInE1ELSU_1EEEEEENSA_6LayoutINSB_IJSE_SE_SE_EEENSB_IJNSC_ILi0EEESZ_SZ_EEEEENSB_IJNSA_10UnderscoreES12_S12_EEEEENS7_6detail26Sm90ImplicitGemmTileTraitsINSA_13SM90_TMA_LOADENSA_14ComposedLayoutINSA_7SwizzleILi3ELi4ELi3EEENSA_18smem_ptr_flag_bitsILi16EEENSX_INSB_IJNSB_IJNSC_ILi64EEESD_EEENSB_IJNSC_ILi8EEENSC_ILi4EEEEEENSB_IJSE_NSC_ILi14EEEEEEEEENSB_IJNSB_IJSE_NSC_ILi2048EEEEEENSB_IJS1D_NSC_ILi512EEEEEENSB_IJSZ_NSC_ILi4096EEEEEEEEEEEEEvEENS16_INSA_30SM90_TMA_LOAD_IM2COL_MULTICASTES1T_vEEEENS_8epilogue10collective6detail29Sm90TmaWarpSpecializedAdapterINS1Z_15DefaultEpilogueISN_NSB_IJlNSB_IJSE_lllEEESZ_EEES24_NS1Y_6thread17LinearCombinationISN_Li1EffLNS25_9ScaleType4KindE0ELNS_15FloatRoundStyleE2ESN_EENS_4gemm15EpilogueDefaultEEEEEvvEEEEvNT_6ParamsE)
        /*0020*/ 	.word	0x00000000
.L_16:


//--------------------- .nv.compat                --------------------------
	.section	.nv.compat,"",@"SHT_CUDA_COMPAT_INFO"
	.align	4
        /*0000*/ 	.byte	0x02, 0x09, 0x01, 0x00, 0x02, 0x02, 0x04, 0x00, 0x02, 0x05, 0x05, 0x00, 0x03, 0x07, 0x01, 0x01
        /*0010*/ 	.byte	0x02, 0x03, 0x01, 0x00, 0x02, 0x06, 0x01, 0x00, 0x04, 0x0b, 0x08, 0x00, 0x00, 0x00, 0x00, 0x00
        /*0020*/ 	.byte	0x00, 0x00, 0x00, 0x00


//--------------------- .nv.info._ZN7cutlass13device_kernelINS_4conv6kernel13ConvUniversalINS1_16ConvProblemShapeILNS1_8OperatorE2ELi3EEENS1_10collective14CollectiveConvINS1_46MainloopSm90TmaGmmaWarpSpecializedImplicitGemmILS5_2ELi14ELi3EN4cute5tupleIJNSA_1CILi2EEENSC_ILi1EEESE_EEENS1_36KernelImplicitTmaWarpSpecializedSm90ELi1EEENSB_IJNSC_ILi128EEENSB_IJSI_EEENSB_IJNSC_ILi32EEEEEEEEENS_6half_tESN_NSA_8TiledMMAINSA_8MMA_AtomIJNSA_4SM904GMMA26MMA_64x128x16_F32F16F16_SSILNSR_5MajorE1ELST_1ELNSR_7ScaleInE1ELSU_1EEEEEENSA_6LayoutINSB_IJSE_SE_SE_EEENSB_IJNSC_ILi0EEESZ_SZ_EEEEENSB_IJNSA_10UnderscoreES12_S12_EEEEENS7_6detail26Sm90ImplicitGemmTileTraitsINSA_13SM90_TMA_LOADENSA_14ComposedLayoutINSA_7SwizzleILi3ELi4ELi3EEENSA_18smem_ptr_flag_bitsILi16EEENSX_INSB_IJNSB_IJNSC_ILi64EEESD_EEENSB_IJNSC_ILi8EEENSC_ILi4EEEEEENSB_IJSE_NSC_ILi14EEEEEEEEENSB_IJNSB_IJSE_NSC_ILi2048EEEEEENSB_IJS1D_NSC_ILi512EEEEEENSB_IJSZ_NSC_ILi4096EEEEEEEEEEEEEvEENS16_INSA_30SM90_TMA_LOAD_IM2COL_MULTICASTES1T_vEEEENS_8epilogue10collective6detail29Sm90TmaWarpSpecializedAdapterINS1Z_15DefaultEpilogueISN_NSB_IJlNSB_IJSE_lllEEESZ_EEES24_NS1Y_6thread17LinearCombinationISN_Li1EffLNS25_9ScaleType4KindE0ELNS_15FloatRoundStyleE2ESN_EENS_4gemm15EpilogueDefaultEEEEEvvEEEEvNT_6ParamsE --------------------------
	.section	.nv.info._ZN7cutlass13device_kernelINS_4conv6kernel13ConvUniversalINS1_16ConvProblemShapeILNS1_8OperatorE2ELi3EEENS1_10collective14CollectiveConvINS1_46MainloopSm90TmaGmmaWarpSpecializedImplicitGemmILS5_2ELi14ELi3EN4cute5tupleIJNSA_1CILi2EEENSC_ILi1EEESE_EEENS1_36KernelImplicitTmaWarpSpecializedSm90ELi1EEENSB_IJNSC_ILi128EEENSB_IJSI_EEENSB_IJNSC_ILi32EEEEEEEEENS_6half_tESN_NSA_8TiledMMAINSA_8MMA_AtomIJNSA_4SM904GMMA26MMA_64x128x16_F32F16F16_SSILNSR_5MajorE1ELST_1ELNSR_7ScaleInE1ELSU_1EEEEEENSA_6LayoutINSB_IJSE_SE_SE_EEENSB_IJNSC_ILi0EEESZ_SZ_EEEEENSB_IJNSA_10UnderscoreES12_S12_EEEEENS7_6detail26Sm90ImplicitGemmTileTraitsINSA_13SM90_TMA_LOADENSA_14ComposedLayoutINSA_7SwizzleILi3ELi4ELi3EEENSA_18smem_ptr_flag_bitsILi16EEENSX_INSB_IJNSB_IJNSC_ILi64EEESD_EEENSB_IJNSC_ILi8EEENSC_ILi4EEEEEENSB_IJSE_NSC_ILi14EEEEEEEEENSB_IJNSB_IJSE_NSC_ILi2048EEEEEENSB_IJS1D_NSC_ILi512EEEEEENSB_IJSZ_NSC_ILi4096EEEEEEEEEEEEEvEENS16_INSA_30SM90_TMA_LOAD_IM2COL_MULTICASTES1T_vEEEENS_8epilogue10collective6detail29Sm90TmaWarpSpecializedAdapterINS1Z_15DefaultEpilogueISN_NSB_IJlNSB_IJSE_lllEEESZ_EEES24_NS1Y_6thread17LinearCombinationISN_Li1EffLNS25_9ScaleType4KindE0ELNS_15FloatRoundStyleE2ESN_EENS_4gemm15EpilogueDefaultEEEEEvvEEEEvNT_6ParamsE,"",@"SHT_CUDA_INFO"
	.sectionflags	@""
	.align	4


	//----- nvinfo : EIATTR_CUDA_API_VERSION
	.align		4
        /*0000*/ 	.byte	0x04, 0x37
        /*0002*/ 	.short	(.L_18 - .L_17)
.L_17:
        /*0004*/ 	.word	0x00000082


	//----- nvinfo : EIATTR_KPARAM_INFO
	.align		4
.L_18:
        /*0008*/ 	.byte	0x04, 0x17
        /*000a*/ 	.short	(.L_20 - .L_19)
.L_19:
        /*000c*/ 	.word	0x00000000
        /*0010*/ 	.short	0x0000
        /*0012*/ 	.short	0x0070
        /*0014*/ 	.byte	0x00, 0xf0, 0x01, 0x10


	//----- nvinfo : EIATTR_SPARSE_MMA_MASK
	.align		4
.L_20:
        /*0018*/ 	.byte	0x03, 0x50
        /*001a*/ 	.short	0x0000


	//----- nvinfo : EIATTR_MAXREG_COUNT
	.align		4
        /*001c*/ 	.byte	0x03, 0x1b
        /*001e*/ 	.short	0x00ff


	//----- nvinfo : EIATTR_NUM_BARRIERS
	.align		4
        /*0020*/ 	.byte	0x02, 0x4c
        /*0022*/ 	.byte	0x01
	.zero		1


	//----- nvinfo : EIATTR_MERCURY_ISA_VERSION
	.align		4
        /*0024*/ 	.byte	0x03, 0x5f
        /*0026*/ 	.short	0x0101


	//----- nvinfo : EIATTR_COOP_GROUP_MASK_REGIDS
	.align		4
        /*0028*/ 	.byte	0x04, 0x29
        /*002a*/ 	.short	(.L_22 - .L_21)


	//   ....[0]....
.L_21:
        /*002c*/ 	.word	0xffffffff


	//   ....[1]....
        /*0030*/ 	.word	0xffffffff


	//   ....[2]....
        /*0034*/ 	.word	0xffffffff


	//   ....[3]....
        /*0038*/ 	.word	0xffffffff


	//----- nvinfo : EIATTR_COOP_GROUP_INSTR_OFFSETS
	.align		4
.L_22:
        /*003c*/ 	.byte	0x04, 0x28
        /*003e*/ 	.short	(.L_24 - .L_23)


	//   ....[0]....
.L_23:
        /*0040*/ 	.word	0x00000070


	//   ....[1]....
        /*0044*/ 	.word	0x00000080


	//   ....[2]....
        /*0048*/ 	.word	0x00000140


	//   ....[3]....
        /*004c*/ 	.word	0x00000810


	//----- nvinfo : EIATTR_MBARRIER_INSTR_OFFSETS
	.align		4
.L_24:
        /*0050*/ 	.byte	0x04, 0x39
        /*0052*/ 	.short	(.L_26 - .L_25)


	//   ....[0]....
.L_25:
        /*0054*/ 	.word	0x00000310
        /*0058*/ 	.word	0x000000ff
        /*005c*/ 	.word	0x00038000
        /*0060*/ 	.short	0x0100
        /*0062*/ 	.byte	0x08
	.zero		1


	//   ....[1]....
        /*0064*/ 	.word	0x00000320
        /*0068*/ 	.word	0x000000ff
        /*006c*/ 	.word	0x00038070
        /*0070*/ 	.short	0x0100
        /*0072*/ 	.byte	0x08
	.zero		1


	//   ....[2]....
        /*0074*/ 	.word	0x00000330
        /*0078*/ 	.word	0x000000ff
        /*007c*/ 	.word	0x00038008
        /*0080*/ 	.short	0x0100
        /*0082*/ 	.byte	0x08
	.zero		1


	//   ....[3]....
        /*0084*/ 	.word	0x00000340
        /*0088*/ 	.word	0x000000ff
        /*008c*/ 	.word	0x00038078
        /*0090*/ 	.short	0x0100
        /*0092*/ 	.byte	0x08
	.zero		1


	//   ....[4]....
        /*0094*/ 	.word	0x00000350
        /*0098*/ 	.word	0x000000ff
        /*009c*/ 	.word	0x00038010
        /*00a0*/ 	.short	0x0100
        /*00a2*/ 	.byte	0x08
	.zero		1


	//   ....[5]....
        /*00a4*/ 	.word	0x00000360
        /*00a8*/ 	.word	0x000000ff
        /*00ac*/ 	.word	0x00038080
        /*00b0*/ 	.short	0x0100
        /*00b2*/ 	.byte	0x08
	.zero		1


	//   ....[6]....
        /*00b4*/ 	.word	0x00000370
        /*00b8*/ 	.word	0x000000ff
        /*00bc*/ 	.word	0x00038018
        /*00c0*/ 	.short	0x0100
        /*00c2*/ 	.byte	0x08
	.zero		1


	//   ....[7]....
        /*00c4*/ 	.word	0x00000380
        /*00c8*/ 	.word	0x000000ff
        /*00cc*/ 	.word	0x00038088
        /*00d0*/ 	.short	0x0100
        /*00d2*/ 	.byte	0x08
	.zero		1


	//   ....[8]....
        /*00d4*/ 	.word	0x00000390
        /*00d8*/ 	.word	0x000000ff
        /*00dc*/ 	.word	0x00038020
        /*00e0*/ 	.short	0x0100
        /*00e2*/ 	.byte	0x08
	.zero		1


	//   ....[9]....
        /*00e4*/ 	.word	0x000003a0
        /*00e8*/ 	.word	0x000000ff
        /*00ec*/ 	.word	0x00038090
        /*00f0*/ 	.short	0x0100
        /*00f2*/ 	.byte	0x08
	.zero		1


	//   ....[10]....
        /*00f4*/ 	.word	0x000003b0
        /*00f8*/ 	.word	0x000000ff
        /*00fc*/ 	.word	0x00038028
        /*0100*/ 	.short	0x0100
        /*0102*/ 	.byte	0x08
	.zero		1


	//   ....[11]....
        /*0104*/ 	.word	0x000003c0
        /*0108*/ 	.word	0x000000ff
        /*010c*/ 	.word	0x00038098
        /*0110*/ 	.short	0x0100
        /*0112*/ 	.byte	0x08
	.zero		1


	//   ....[12]....
        /*0114*/ 	.word	0x000003d0
        /*0118*/ 	.word	0x000000ff
        /*011c*/ 	.word	0x00038030
        /*0120*/ 	.short	0x0100
        /*0122*/ 	.byte	0x08
	.zero		1


	//   ....[13]....
        /*0124*/ 	.word	0x000003e0
        /*0128*/ 	.word	0x000000ff
        /*012c*/ 	.word	0x000380a0
        /*0130*/ 	.short	0x0100
        /*0132*/ 	.byte	0x08
	.zero		1


	//   ....[14]....
        /*0134*/ 	.word	0x000003f0
        /*0138*/ 	.word	0x000000ff
        /*013c*/ 	.word	0x00038038
        /*0140*/ 	.short	0x0100
        /*0142*/ 	.byte	0x08
	.zero		1


	//   ....[15]....
        /*0144*/ 	.word	0x00000400
        /*0148*/ 	.word	0x000000ff
        /*014c*/ 	.word	0x000380a8
        /*0150*/ 	.short	0x0100
        /*0152*/ 	.byte	0x08
	.zero		1


	//   ....[16]....
        /*0154*/ 	.word	0x00000410
        /*0158*/ 	.word	0x000000ff
        /*015c*/ 	.word	0x00038040
        /*0160*/ 	.short	0x0100
        /*0162*/ 	.byte	0x08
	.zero		1


	//   ....[17]....
        /*0164*/ 	.word	0x00000420
        /*0168*/ 	.word	0x000000ff
        /*016c*/ 	.word	0x000380b0
        /*0170*/ 	.short	0x0100
        /*0172*/ 	.byte	0x08
	.zero		1


	//   ....[18]....
        /*0174*/ 	.word	0x00000430
        /*0178*/ 	.word	0x000000ff
        /*017c*/ 	.word	0x00038048
        /*0180*/ 	.short	0x0100
        /*0182*/ 	.byte	0x08
	.zero		1


	//   ....[19]....
        /*0184*/ 	.word	0x00000440
        /*0188*/ 	.word	0x000000ff
        /*018c*/ 	.word	0x000380b8
        /*0190*/ 	.short	0x0100
        /*0192*/ 	.byte	0x08
	.zero		1


	//   ....[20]....
        /*0194*/ 	.word	0x00000450
        /*0198*/ 	.word	0x000000ff
        /*019c*/ 	.word	0x00038050
        /*01a0*/ 	.short	0x0100
        /*01a2*/ 	.byte	0x08
	.zero		1


	//   ....[21]....
        /*01a4*/ 	.word	0x00000460
        /*01a8*/ 	.word	0x000000ff
        /*01ac*/ 	.word	0x000380c0
        /*01b0*/ 	.short	0x0100
        /*01b2*/ 	.byte	0x08
	.zero		1


	//   ....[22]....
        /*01b4*/ 	.word	0x00000470
        /*01b8*/ 	.word	0x000000ff
        /*01bc*/ 	.word	0x00038058
        /*01c0*/ 	.short	0x0100
        /*01c2*/ 	.byte	0x08
	.zero		1


	//   ....[23]....
        /*01c4*/ 	.word	0x00000480
        /*01c8*/ 	.word	0x000000ff
        /*01cc*/ 	.word	0x000380c8
        /*01d0*/ 	.short	0x0100
        /*01d2*/ 	.byte	0x08
	.zero		1


	//   ....[24]....
        /*01d4*/ 	.word	0x00000490
        /*01d8*/ 	.word	0x000000ff
        /*01dc*/ 	.word	0x00038060
        /*01e0*/ 	.short	0x0100
        /*01e2*/ 	.byte	0x08
	.zero		1


	//   ....[25]....
        /*01e4*/ 	.word	0x000004a0
        /*01e8*/ 	.word	0x000000ff
        /*01ec*/ 	.word	0x000380d0
        /*01f0*/ 	.short	0x0100
        /*01f2*/ 	.byte	0x08
	.zero		1


	//   ....[26]....
        /*01f4*/ 	.word	0x000004b0
        /*01f8*/ 	.word	0x000000ff
        /*01fc*/ 	.word	0x00038068
        /*0200*/ 	.short	0x0100
        /*0202*/ 	.byte	0x08
	.zero		1


	//   ....[27]....
        /*0204*/ 	.word	0x000004c0
        /*0208*/ 	.word	0x000000ff
        /*020c*/ 	.word	0x000380d8
        /*0210*/ 	.short	0x0100
        /*0212*/ 	.byte	0x08
	.zero		1


	//   ....[28]....
        /*0214*/ 	.word	0x000015a0
        /*0218*/ 	.word	0x00000006
        /*021c*/ 	.word	0x00038000
        /*0220*/ 	.short	0x010a
        /*0222*/ 	.byte	0x3f
	.zero		1


	//   ....[29]....
        /*0224*/ 	.word	0x000018d0
        /*0228*/ 	.word	0x00000008
        /*022c*/ 	.word	0x00038000
        /*0230*/ 	.short	0x010a
        /*0232*/ 	.byte	0x3f
	.zero		1


	//   ....[30]....
        /*0234*/ 	.word	0x00001ab0
        /*0238*/ 	.word	0x00000007
        /*023c*/ 	.word	0x00000000
        /*0240*/ 	.short	0x0101
        /*0242*/ 	.byte	0x3f
	.zero		1


	//   ....[31]....
        /*0244*/ 	.word	0x00001d70
        /*0248*/ 	.word	0x00000003
        /*024c*/ 	.word	0x00000000
        /*0250*/ 	.short	0x0101
        /*0252*/ 	.byte	0x3f
	.zero		1


	//   ....[32]....
        /*0254*/ 	.word	0x0000b2d0
        /*0258*/ 	.word	0x00000008
        /*025c*/ 	.word	0x00038070
        /*0260*/ 	.short	0x010a
        /*0262*/ 	.byte	0x3f
	.zero		1


	//   ....[33]....
        /*0264*/ 	.word	0x0000bbe0
        /*0268*/ 	.word	0x00000004
        /*026c*/ 	.word	0x00000000
        /*0270*/ 	.short	0x010a
        /*0272*/ 	.byte	0x3f
	.zero		1


	//   ....[34]....
        /*0274*/ 	.word	0x0000bc90
        /*0278*/ 	.word	0x00000000
        /*027c*/ 	.word	0x00000000
        /*0280*/ 	.short	0x010a
        /*0282*/ 	.byte	0x3f
	.zero		1


	//   ....[35]....
        /*0284*/ 	.word	0x0000bd40
        /*0288*/ 	.word	0x00000000
        /*028c*/ 	.word	0x00000000
        /*0290*/ 	.short	0x010a
        /*0292*/ 	.byte	0x3f
	.zero		1


	//   ....[36]....
        /*0294*/ 	.word	0x0000bdf0
        /*0298*/ 	.word	0x00000000
        /*029c*/ 	.word	0x00000000
        /*02a0*/ 	.short	0x010a
        /*02a2*/ 	.byte	0x3f
	.zero		1


	//   ....[37]....
        /*02a4*/ 	.word	0x0000bea0
        /*02a8*/ 	.word	0x00000000
        /*02ac*/ 	.word	0x00000000
        /*02b0*/ 	.short	0x010a
        /*02b2*/ 	.byte	0x3f
	.zero		1


	//   ....[38]....
        /*02b4*/ 	.word	0x0000bf50
        /*02b8*/ 	.word	0x00000000
        /*02bc*/ 	.word	0x00000000
        /*02c0*/ 	.short	0x010a
        /*02c2*/ 	.byte	0x3f
	.zero		1


	//   ....[39]....
        /*02c4*/ 	.word	0x0000c000
        /*02c8*/ 	.word	0x00000000
        /*02cc*/ 	.word	0x00000000
        /*02d0*/ 	.short	0x010a
        /*02d2*/ 	.byte	0x3f
	.zero		1


	//   ....[40]....
        /*02d4*/ 	.word	0x0000c0b0
        /*02d8*/ 	.word	0x00000000
        /*02dc*/ 	.word	0x00000000
        /*02e0*/ 	.short	0x010a
        /*02e2*/ 	.byte	0x3f
	.zero		1


	//   ....[41]....
        /*02e4*/ 	.word	0x0000c160
        /*02e8*/ 	.word	0x00000000
        /*02ec*/ 	.word	0x00000000
        /*02f0*/ 	.short	0x010a
        /*02f2*/ 	.byte	0x3f
	.zero		1


	//   ....[42]....
        /*02f4*/ 	.word	0x0000c210
        /*02f8*/ 	.word	0x00000000
        /*02fc*/ 	.word	0x00000000
        /*0300*/ 	.short	0x010a
        /*0302*/ 	.byte	0x3f
	.zero		1


	//   ....[43]....
        /*0304*/ 	.word	0x0000c2c0
        /*0308*/ 	.word	0x00000000
        /*030c*/ 	.word	0x00000000
        /*0310*/ 	.short	0x010a
        /*0312*/ 	.byte	0x3f
	.zero		1


	//   ....[44]....
        /*0314*/ 	.word	0x0000c370
        /*0318*/ 	.word	0x00000000
        /*031c*/ 	.word	0x00000000
        /*0320*/ 	.short	0x010a
        /*0322*/ 	.byte	0x3f
	.zero		1


	//   ....[45]....
        /*0324*/ 	.word	0x0000c420
        /*0328*/ 	.word	0x00000000
        /*032c*/ 	.word	0x00000000
        /*0330*/ 	.short	0x010a
        /*0332*/ 	.byte	0x3f
	.zero		1


	//   ....[46]....
        /*0334*/ 	.word	0x0000c4d0
        /*0338*/ 	.word	0x00000002
        /*033c*/ 	.word	0x00000000
        /*0340*/ 	.short	0x010a
        /*0342*/ 	.byte	0x3f
	.zero		1


	//----- nvinfo : EIATTR_NUM_MBARRIERS
	.align		4
.L_26:
        /*0344*/ 	.byte	0x03, 0x38
        /*0346*/ 	.short	0x001c


	//----- nvinfo : EIATTR_EXIT_INSTR_OFFSETS
	.align		4
        /*0348*/ 	.byte	0x04, 0x1c
        /*034a*/ 	.short	(.L_28 - .L_27)


	//   ....[0]....
.L_27:
        /*034c*/ 	.word	0x000010d0


	//   ....[1]....
        /*0350*/ 	.word	0x00001f50


	//   ....[2]....
        /*0354*/ 	.word	0x00002030


	//   ....[3]....
        /*0358*/ 	.word	0x00002120


	//   ....[4]....
        /*035c*/ 	.word	0x00008660


	//   ....[5]....
        /*0360*/ 	.word	0x00008690


	//   ....[6]....
        /*0364*/ 	.word	0x0000b060


	//   ....[7]....
        /*0368*/ 	.word	0x0000b090


	//   ....[8]....
        /*036c*/ 	.word	0x0000b0b0


	//   ....[9]....
        /*0370*/ 	.word	0x0000baf0


	//   ....[10]....
        /*0374*/ 	.word	0x0000c500


	//----- nvinfo : EIATTR_MAX_THREADS
	.align		4
.L_28:
        /*0378*/ 	.byte	0x04, 0x05
        /*037a*/ 	.short	(.L_30 - .L_29)
.L_29:
        /*037c*/ 	.word	0x00000100
        /*0380*/ 	.word	0x00000001
        /*0384*/ 	.word	0x00000001


	//----- nvinfo : EIATTR_CRS_STACK_SIZE
	.align		4
.L_30:
        /*0388*/ 	.byte	0x04, 0x1e
        /*038a*/ 	.short	(.L_32 - .L_31)
.L_31:
        /*038c*/ 	.word	0x00000000


	//----- nvinfo : EIATTR_CBANK_PARAM_SIZE
	.align		4
.L_32:
        /*0390*/ 	.byte	0x03, 0x19
        /*0392*/ 	.short	0x0470


	//----- nvinfo : EIATTR_PARAM_CBANK
	.align		4
        /*0394*/ 	.byte	0x04, 0x0a
        /*0396*/ 	.short	(.L_34 - .L_33)
	.align		4
.L_33:
        /*0398*/ 	.word	index@(.nv.constant0._ZN7cutlass13device_kernelINS_4conv6kernel13ConvUniversalINS1_16ConvProblemShapeILNS1_8OperatorE2ELi3EEENS1_10collective14CollectiveConvINS1_46MainloopSm90TmaGmmaWarpSpecializedImplicitGemmILS5_2ELi14ELi3EN4cute5tupleIJNSA_1CILi2EEENSC_ILi1EEESE_EEENS1_36KernelImplicitTmaWarpSpecializedSm90ELi1EEENSB_IJNSC_ILi128EEENSB_IJSI_EEENSB_IJNSC_ILi32EEEEEEEEENS_6half_tESN_NSA_8TiledMMAINSA_8MMA_AtomIJNSA_4SM904GMMA26MMA_64x128x16_F32F16F16_SSILNSR_5MajorE1ELST_1ELNSR_7ScaleInE1ELSU_1EEEEEENSA_6LayoutINSB_IJSE_SE_SE_EEENSB_IJNSC_ILi0EEESZ_SZ_EEEEENSB_IJNSA_10UnderscoreES12_S12_EEEEENS7_6detail26Sm90ImplicitGemmTileTraitsINSA_13SM90_TMA_LOADENSA_14ComposedLayoutINSA_7SwizzleILi3ELi4ELi3EEENSA_18smem_ptr_flag_bitsILi16EEENSX_INSB_IJNSB_IJNSC_ILi64EEESD_EEENSB_IJNSC_ILi8EEENSC_ILi4EEEEEENSB_IJSE_NSC_ILi14EEEEEEEEENSB_IJNSB_IJSE_NSC_ILi2048EEEEEENSB_IJS1D_NSC_ILi512EEEEEENSB_IJSZ_NSC_ILi4096EEEEEEEEEEEEEvEENS16_INSA_30SM90_TMA_LOAD_IM2COL_MULTICASTES1T_vEEEENS_8epilogue10collective6detail29Sm90TmaWarpSpecializedAdapterINS1Z_15DefaultEpilogueISN_NSB_IJlNSB_IJSE_lllEEESZ_EEES24_NS1Y_6thread17LinearCombinationISN_Li1EffLNS25_9ScaleType4KindE0ELNS_15FloatRoundStyleE2ESN_EENS_4gemm15EpilogueDefaultEEEEEvvEEEEvNT_6ParamsE)
        /*039c*/ 	.short	0x0210
        /*039e*/ 	.short	0x0470


	//----- nvinfo : EIATTR_SW_WAR
	.align		4
.L_34:
        /*03a0*/ 	.byte	0x04, 0x36
        /*03a2*/ 	.short	(.L_36 - .L_35)
.L_35:
        /*03a4*/ 	.word	0x00000008
.L_36:


//--------------------- .nv.callgraph             --------------------------
	.section	.nv.callgraph,"",@"SHT_CUDA_CALLGRAPH"
	.align	4
	.sectionentsize	8
	.align		4
        /*0000*/ 	.word	0x00000000
	.align		4
        /*0004*/ 	.word	0xffffffff
	.align		4
        /*0008*/ 	.word	0x00000000
	.align		4
        /*000c*/ 	.word	0xfffffffe
	.align		4
        /*0010*/ 	.word	0x00000000
	.align		4
        /*0014*/ 	.word	0xfffffffd
	.align		4
        /*0018*/ 	.word	0x00000000
	.align		4
        /*001c*/ 	.word	0xfffffffc


//--------------------- .nv.constant4             --------------------------
	.section	.nv.constant4,"a",@progbits
	.align	8
	.align		8
.nv.constant4:
        /*0000*/ 	.dword	_ZN39_INTERNAL_8dc88e6f_4_k_cu_476ef5b6_29144cuda3std3__45__cpo5beginE
	.align		8
        /*0008*/ 	.dword	_ZN39_INTERNAL_8dc88e6f_4_k_cu_476ef5b6_29144cuda3std3__45__cpo3endE
	.align		8
        /*0010*/ 	.dword	_ZN39_INTERNAL_8dc88e6f_4_k_cu_476ef5b6_29144cuda3std3__45__cpo6cbeginE
	.align		8
        /*0018*/ 	.dword	_ZN39_INTERNAL_8dc88e6f_4_k_cu_476ef5b6_29144cuda3std3__45__cpo4cendE
	.align		8
        /*0020*/ 	.dword	_ZN39_INTERNAL_8dc88e6f_4_k_cu_476ef5b6_29144cuda3std3__441_GLOBAL__N__8dc88e6f_4_k_cu_476ef5b6_29146ignoreE
	.align		8
        /*0028*/ 	.dword	_ZN39_INTERNAL_8dc88e6f_4_k_cu_476ef5b6_29144cuda3std3__419piecewise_constructE
	.align		8
        /*0030*/ 	.dword	_ZN39_INTERNAL_8dc88e6f_4_k_cu_476ef5b6_29144cuda3std3__48in_placeE
	.align		8
        /*0038*/ 	.dword	_ZN39_INTERNAL_8dc88e6f_4_k_cu_476ef5b6_29144cuda3std6ranges3__45__cpo4swapE
	.align		8
        /*0040*/ 	.dword	_ZN39_INTERNAL_8dc88e6f_4_k_cu_476ef5b6_29144cuda3std6ranges3__45__cpo9iter_moveE
	.align		8
        /*0048*/ 	.dword	_ZN39_INTERNAL_8dc88e6f_4_k_cu_476ef5b6_29144cute7productE
	.align		8
        /*0050*/ 	.dword	_ZN39_INTERNAL_8dc88e6f_4_k_cu_476ef5b6_29144cute1_E


//--------------------- .text._ZN7cutlass13device_kernelINS_4conv6kernel13ConvUniversalINS1_16ConvProblemShapeILNS1_8OperatorE2ELi3EEENS1_10collective14CollectiveConvINS1_46MainloopSm90TmaGmmaWarpSpecializedImplicitGemmILS5_2ELi14ELi3EN4cute5tupleIJNSA_1CILi2EEENSC_ILi1EEESE_EEENS1_36KernelImplicitTmaWarpSpecializedSm90ELi1EEENSB_IJNSC_ILi128EEENSB_IJSI_EEENSB_IJNSC_ILi32EEEEEEEEENS_6half_tESN_NSA_8TiledMMAINSA_8MMA_AtomIJNSA_4SM904GMMA26MMA_64x128x16_F32F16F16_SSILNSR_5MajorE1ELST_1ELNSR_7ScaleInE1ELSU_1EEEEEENSA_6LayoutINSB_IJSE_SE_SE_EEENSB_IJNSC_ILi0EEESZ_SZ_EEEEENSB_IJNSA_10UnderscoreES12_S12_EEEEENS7_6detail26Sm90ImplicitGemmTileTraitsINSA_13SM90_TMA_LOADENSA_14ComposedLayoutINSA_7SwizzleILi3ELi4ELi3EEENSA_18smem_ptr_flag_bitsILi16EEENSX_INSB_IJNSB_IJNSC_ILi64EEESD_EEENSB_IJNSC_ILi8EEENSC_ILi4EEEEEENSB_IJSE_NSC_ILi14EEEEEEEEENSB_IJNSB_IJSE_NSC_ILi2048EEEEEENSB_IJS1D_NSC_ILi512EEEEEENSB_IJSZ_NSC_ILi4096EEEEEEEEEEEEEvEENS16_INSA_30SM90_TMA_LOAD_IM2COL_MULTICASTES1T_vEEEENS_8epilogue10collective6detail29Sm90TmaWarpSpecializedAdapterINS1Z_15DefaultEpilogueISN_NSB_IJlNSB_IJSE_lllEEESZ_EEES24_NS1Y_6thread17LinearCombinationISN_Li1EffLNS25_9ScaleType4KindE0ELNS_15FloatRoundStyleE2ESN_EENS_4gemm15EpilogueDefaultEEEEEvvEEEEvNT_6ParamsE --------------------------
	.section	.text._ZN7cutlass13device_kernelINS_4conv6kernel13ConvUniversalINS1_16ConvProblemShapeILNS1_8OperatorE2ELi3EEENS1_10collective14CollectiveConvINS1_46MainloopSm90TmaGmmaWarpSpecializedImplicitGemmILS5_2ELi14ELi3EN4cute5tupleIJNSA_1CILi2EEENSC_ILi1EEESE_EEENS1_36KernelImplicitTmaWarpSpecializedSm90ELi1EEENSB_IJNSC_ILi128EEENSB_IJSI_EEENSB_IJNSC_ILi32EEEEEEEEENS_6half_tESN_NSA_8TiledMMAINSA_8MMA_AtomIJNSA_4SM904GMMA26MMA_64x128x16_F32F16F16_SSILNSR_5MajorE1ELST_1ELNSR_7ScaleInE1ELSU_1EEEEEENSA_6LayoutINSB_IJSE_SE_SE_EEENSB_IJNSC_ILi0EEESZ_SZ_EEEEENSB_IJNSA_10UnderscoreES12_S12_EEEEENS7_6detail26Sm90ImplicitGemmTileTraitsINSA_13SM90_TMA_LOADENSA_14ComposedLayoutINSA_7SwizzleILi3ELi4ELi3EEENSA_18smem_ptr_flag_bitsILi16EEENSX_INSB_IJNSB_IJNSC_ILi64EEESD_EEENSB_IJNSC_ILi8EEENSC_ILi4EEEEEENSB_IJSE_NSC_ILi14EEEEEEEEENSB_IJNSB_IJSE_NSC_ILi2048EEEEEENSB_IJS1D_NSC_ILi512EEEEEENSB_IJSZ_NSC_ILi4096EEEEEEEEEEEEEvEENS16_INSA_30SM90_TMA_LOAD_IM2COL_MULTICASTES1T_vEEEENS_8epilogue10collective6detail29Sm90TmaWarpSpecializedAdapterINS1Z_15DefaultEpilogueISN_NSB_IJlNSB_IJSE_lllEEESZ_EEES24_NS1Y_6thread17LinearCombinationISN_Li1EffLNS25_9ScaleType4KindE0ELNS_15FloatRoundStyleE2ESN_EENS_4gemm15EpilogueDefaultEEEEEvvEEEEvNT_6ParamsE,"ax",@progbits
	.align	128
.text._ZN7cutlass13device_kernelINS_4conv6kernel13ConvUniversalINS1_16ConvProblemShapeILNS1_8OperatorE2ELi3EEENS1_10collective14CollectiveConvINS1_46MainloopSm90TmaGmmaWarpSpecializedImplicitGemmILS5_2ELi14ELi3EN4cute5tupleIJNSA_1CILi2EEENSC_ILi1EEESE_EEENS1_36KernelImplicitTmaWarpSpecializedSm90ELi1EEENSB_IJNSC_ILi128EEENSB_IJSI_EEENSB_IJNSC_ILi32EEEEEEEEENS_6half_tESN_NSA_8TiledMMAINSA_8MMA_AtomIJNSA_4SM904GMMA26MMA_64x128x16_F32F16F16_SSILNSR_5MajorE1ELST_1ELNSR_7ScaleInE1ELSU_1EEEEEENSA_6LayoutINSB_IJSE_SE_SE_EEENSB_IJNSC_ILi0EEESZ_SZ_EEEEENSB_IJNSA_10UnderscoreES12_S12_EEEEENS7_6detail26Sm90ImplicitGemmTileTraitsINSA_13SM90_TMA_LOADENSA_14ComposedLayoutINSA_7SwizzleILi3ELi4ELi3EEENSA_18smem_ptr_flag_bitsILi16EEENSX_INSB_IJNSB_IJNSC_ILi64EEESD_EEENSB_IJNSC_ILi8EEENSC_ILi4EEEEEENSB_IJSE_NSC_ILi14EEEEEEEEENSB_IJNSB_IJSE_NSC_ILi2048EEEEEENSB_IJS1D_NSC_ILi512EEEEEENSB_IJSZ_NSC_ILi4096EEEEEEEEEEEEEvEENS16_INSA_30SM90_TMA_LOAD_IM2COL_MULTICASTES1T_vEEEENS_8epilogue10collective6detail29Sm90TmaWarpSpecializedAdapterINS1Z_15DefaultEpilogueISN_NSB_IJlNSB_IJSE_lllEEESZ_EEES24_NS1Y_6thread17LinearCombinationISN_Li1EffLNS25_9ScaleType4KindE0ELNS_15FloatRoundStyleE2ESN_EENS_4gemm15EpilogueDefaultEEEEEvvEEEEvNT_6ParamsE:
        .type           _ZN7cutlass13device_kernelINS_4conv6kernel13ConvUniversalINS1_16ConvProblemShapeILNS1_8OperatorE2ELi3EEENS1_10collective14CollectiveConvINS1_46MainloopSm90TmaGmmaWarpSpecializedImplicitGemmILS5_2ELi14ELi3EN4cute5tupleIJNSA_1CILi2EEENSC_ILi1EEESE_EEENS1_36KernelImplicitTmaWarpSpecializedSm90ELi1EEENSB_IJNSC_ILi128EEENSB_IJSI_EEENSB_IJNSC_ILi32EEEEEEEEENS_6half_tESN_NSA_8TiledMMAINSA_8MMA_AtomIJNSA_4SM904GMMA26MMA_64x128x16_F32F16F16_SSILNSR_5MajorE1ELST_1ELNSR_7ScaleInE1ELSU_1EEEEEENSA_6LayoutINSB_IJSE_SE_SE_EEENSB_IJNSC_ILi0EEESZ_SZ_EEEEENSB_IJNSA_10UnderscoreES12_S12_EEEEENS7_6detail26Sm90ImplicitGemmTileTraitsINSA_13SM90_TMA_LOADENSA_14ComposedLayoutINSA_7SwizzleILi3ELi4ELi3EEENSA_18smem_ptr_flag_bitsILi16EEENSX_INSB_IJNSB_IJNSC_ILi64EEESD_EEENSB_IJNSC_ILi8EEENSC_ILi4EEEEEENSB_IJSE_NSC_ILi14EEEEEEEEENSB_IJNSB_IJSE_NSC_ILi2048EEEEEENSB_IJS1D_NSC_ILi512EEEEEENSB_IJSZ_NSC_ILi4096EEEEEEEEEEEEEvEENS16_INSA_30SM90_TMA_LOAD_IM2COL_MULTICASTES1T_vEEEENS_8epilogue10collective6detail29Sm90TmaWarpSpecializedAdapterINS1Z_15DefaultEpilogueISN_NSB_IJlNSB_IJSE_lllEEESZ_EEES24_NS1Y_6thread17LinearCombinationISN_Li1EffLNS25_9ScaleType4KindE0ELNS_15FloatRoundStyleE2ESN_EENS_4gemm15EpilogueDefaultEEEEEvvEEEEvNT_6ParamsE,@function
        .size           _ZN7cutlass13device_kernelINS_4conv6kernel13ConvUniversalINS1_16ConvProblemShapeILNS1_8OperatorE2ELi3EEENS1_10collective14CollectiveConvINS1_46MainloopSm90TmaGmmaWarpSpecializedImplicitGemmILS5_2ELi14ELi3EN4cute5tupleIJNSA_1CILi2EEENSC_ILi1EEESE_EEENS1_36KernelImplicitTmaWarpSpecializedSm90ELi1EEENSB_IJNSC_ILi128EEENSB_IJSI_EEENSB_IJNSC_ILi32EEEEEEEEENS_6half_tESN_NSA_8TiledMMAINSA_8MMA_AtomIJNSA_4SM904GMMA26MMA_64x128x16_F32F16F16_SSILNSR_5MajorE1ELST_1ELNSR_7ScaleInE1ELSU_1EEEEEENSA_6LayoutINSB_IJSE_SE_SE_EEENSB_IJNSC_ILi0EEESZ_SZ_EEEEENSB_IJNSA_10UnderscoreES12_S12_EEEEENS7_6detail26Sm90ImplicitGemmTileTraitsINSA_13SM90_TMA_LOADENSA_14ComposedLayoutINSA_7SwizzleILi3ELi4ELi3EEENSA_18smem_ptr_flag_bitsILi16EEENSX_INSB_IJNSB_IJNSC_ILi64EEESD_EEENSB_IJNSC_ILi8EEENSC_ILi4EEEEEENSB_IJSE_NSC_ILi14EEEEEEEEENSB_IJNSB_IJSE_NSC_ILi2048EEEEEENSB_IJS1D_NSC_ILi512EEEEEENSB_IJSZ_NSC_ILi4096EEEEEEEEEEEEEvEENS16_INSA_30SM90_TMA_LOAD_IM2COL_MULTICASTES1T_vEEEENS_8epilogue10collective6detail29Sm90TmaWarpSpecializedAdapterINS1Z_15DefaultEpilogueISN_NSB_IJlNSB_IJSE_lllEEESZ_EEES24_NS1Y_6thread17LinearCombinationISN_Li1EffLNS25_9ScaleType4KindE0ELNS_15FloatRoundStyleE2ESN_EENS_4gemm15EpilogueDefaultEEEEEvvEEEEvNT_6ParamsE,(.L_x_302 - _ZN7cutlass13device_kernelINS_4conv6kernel13ConvUniversalINS1_16ConvProblemShapeILNS1_8OperatorE2ELi3EEENS1_10collective14CollectiveConvINS1_46MainloopSm90TmaGmmaWarpSpecializedImplicitGemmILS5_2ELi14ELi3EN4cute5tupleIJNSA_1CILi2EEENSC_ILi1EEESE_EEENS1_36KernelImplicitTmaWarpSpecializedSm90ELi1EEENSB_IJNSC_ILi128EEENSB_IJSI_EEENSB_IJNSC_ILi32EEEEEEEEENS_6half_tESN_NSA_8TiledMMAINSA_8MMA_AtomIJNSA_4SM904GMMA26MMA_64x128x16_F32F16F16_SSILNSR_5MajorE1ELST_1ELNSR_7ScaleInE1ELSU_1EEEEEENSA_6LayoutINSB_IJSE_SE_SE_EEENSB_IJNSC_ILi0EEESZ_SZ_EEEEENSB_IJNSA_10UnderscoreES12_S12_EEEEENS7_6detail26Sm90ImplicitGemmTileTraitsINSA_13SM90_TMA_LOADENSA_14ComposedLayoutINSA_7SwizzleILi3ELi4ELi3EEENSA_18smem_ptr_flag_bitsILi16EEENSX_INSB_IJNSB_IJNSC_ILi64EEESD_EEENSB_IJNSC_ILi8EEENSC_ILi4EEEEEENSB_IJSE_NSC_ILi14EEEEEEEEENSB_IJNSB_IJSE_NSC_ILi2048EEEEEENSB_IJS1D_NSC_ILi512EEEEEENSB_IJSZ_NSC_ILi4096EEEEEEEEEEEEEvEENS16_INSA_30SM90_TMA_LOAD_IM2COL_MULTICASTES1T_vEEEENS_8epilogue10collective6detail29Sm90TmaWarpSpecializedAdapterINS1Z_15DefaultEpilogueISN_NSB_IJlNSB_IJSE_lllEEESZ_EEES24_NS1Y_6thread17LinearCombinationISN_Li1EffLNS25_9ScaleType4KindE0ELNS_15FloatRoundStyleE2ESN_EENS_4gemm15EpilogueDefaultEEEEEvvEEEEvNT_6ParamsE)
        .other          _ZN7cutlass13device_kernelINS_4conv6kernel13ConvUniversalINS1_16ConvProblemShapeILNS1_8OperatorE2ELi3EEENS1_10collective14CollectiveConvINS1_46MainloopSm90TmaGmmaWarpSpecializedImplicitGemmILS5_2ELi14ELi3EN4cute5tupleIJNSA_1CILi2EEENSC_ILi1EEESE_EEENS1_36KernelImplicitTmaWarpSpecializedSm90ELi1EEENSB_IJNSC_ILi128EEENSB_IJSI_EEENSB_IJNSC_ILi32EEEEEEEEENS_6half_tESN_NSA_8TiledMMAINSA_8MMA_AtomIJNSA_4SM904GMMA26MMA_64x128x16_F32F16F16_SSILNSR_5MajorE1ELST_1ELNSR_7ScaleInE1ELSU_1EEEEEENSA_6LayoutINSB_IJSE_SE_SE_EEENSB_IJNSC_ILi0EEESZ_SZ_EEEEENSB_IJNSA_10UnderscoreES12_S12_EEEEENS7_6detail26Sm90ImplicitGemmTileTraitsINSA_13SM90_TMA_LOADENSA_14ComposedLayoutINSA_7SwizzleILi3ELi4ELi3EEENSA_18smem_ptr_flag_bitsILi16EEENSX_INSB_IJNSB_IJNSC_ILi64EEESD_EEENSB_IJNSC_ILi8EEENSC_ILi4EEEEEENSB_IJSE_NSC_ILi14EEEEEEEEENSB_IJNSB_IJSE_NSC_ILi2048EEEEEENSB_IJS1D_NSC_ILi512EEEEEENSB_IJSZ_NSC_ILi4096EEEEEEEEEEEEEvEENS16_INSA_30SM90_TMA_LOAD_IM2COL_MULTICASTES1T_vEEEENS_8epilogue10collective6detail29Sm90TmaWarpSpecializedAdapterINS1Z_15DefaultEpilogueISN_NSB_IJlNSB_IJSE_lllEEESZ_EEES24_NS1Y_6thread17LinearCombinationISN_Li1EffLNS25_9ScaleType4KindE0ELNS_15FloatRoundStyleE2ESN_EENS_4gemm15EpilogueDefaultEEEEEvvEEEEvNT_6ParamsE,@"STO_CUDA_ENTRY STV_DEFAULT"
_ZN7cutlass13device_kernelINS_4conv6kernel13ConvUniversalINS1_16ConvProblemShapeILNS1_8OperatorE2ELi3EEENS1_10collective14CollectiveConvINS1_46MainloopSm90TmaGmmaWarpSpecializedImplicitGemmILS5_2ELi14ELi3EN4cute5tupleIJNSA_1CILi2EEENSC_ILi1EEESE_EEENS1_36KernelImplicitTmaWarpSpecializedSm90ELi1EEENSB_IJNSC_ILi128EEENSB_IJSI_EEENSB_IJNSC_ILi32EEEEEEEEENS_6half_tESN_NSA_8TiledMMAINSA_8MMA_AtomIJNSA_4SM904GMMA26MMA_64x128x16_F32F16F16_SSILNSR_5MajorE1ELST_1ELNSR_7ScaleInE1ELSU_1EEEEEENSA_6LayoutINSB_IJSE_SE_SE_EEENSB_IJNSC_ILi0EEESZ_SZ_EEEEENSB_IJNSA_10UnderscoreES12_S12_EEEEENS7_6detail26Sm90ImplicitGemmTileTraitsINSA_13SM90_TMA_LOADENSA_14ComposedLayoutINSA_7SwizzleILi3ELi4ELi3EEENSA_18smem_ptr_flag_bitsILi16EEENSX_INSB_IJNSB_IJNSC_ILi64EEESD_EEENSB_IJNSC_ILi8EEENSC_ILi4EEEEEENSB_IJSE_NSC_ILi14EEEEEEEEENSB_IJNSB_IJSE_NSC_ILi2048EEEEEENSB_IJS1D_NSC_ILi512EEEEEENSB_IJSZ_NSC_ILi4096EEEEEEEEEEEEEvEENS16_INSA_30SM90_TMA_LOAD_IM2COL_MULTICASTES1T_vEEEENS_8epilogue10collective6detail29Sm90TmaWarpSpecializedAdapterINS1Z_15DefaultEpilogueISN_NSB_IJlNSB_IJSE_lllEEESZ_EEES24_NS1Y_6thread17LinearCombinationISN_Li1EffLNS25_9ScaleType4KindE0ELNS_15FloatRoundStyleE2ESN_EENS_4gemm15EpilogueDefaultEEEEEvvEEEEvNT_6ParamsE:
[----:B------:R-:W-:Y:S01]  /*0000*/  LDC R1, c[0x0][0x28] ;  /* 0x00000a00ff017b82 */ /* 0x000fe20000000800 */
[----:B------:R-:W0:Y:S01]  /*0010*/  S2R R13, SR_TID.X ;  /* 0x00000000000d7919 */ /* 0x000e220000002100 */
[----:B------:R-:W-:Y:S01]  /*0020*/  ELECT P0, URZ, PT ;  /* 0x00000000003f782f */ /* 0x000fe20003800000 */
[----:B------:R-:W-:Y:S01]  /*0030*/  BSSY B0, `(.L_x_0) ;  /* 0x0000010000007945 */ /* 0x000fe20003800000 */
[----:B------:R-:W1:Y:S01]  /*0040*/  S2R R15, SR_CTAID.X ;  /* 0x00000000000f7919 */ /* 0x000e620000002500 */
[--C-:B0-----:R-:W-:Y:S02]  /*0050*/  SHF.R.U32.HI R0, RZ, 0x5, R13.reuse ;  /* 0x00000005ff007819 */ /* 0x101fe4000001160d */
[----:B------:R-:W-:-:S03]  /*0060*/  SHF.R.U32.HI R3, RZ, 0x7, R13 ;  /* 0x00000007ff037819 */ /* 0x000fc6000001160d */
[----:B------:R-:W0:Y:S04]  /*0070*/  SHFL.IDX PT, R2, R0, RZ, 0x1f ;  /* 0x00001fff00027589 */ /* 0x000e2800000e0000 */
[----:B------:R2:W3:Y:S01]  /*0080*/  SHFL.IDX PT, R8, R3, RZ, 0x1f ;  /* 0x00001fff03087589 */ /* 0x0004e200000e0000 */
[----:B0-----:R-:W-:-:S13]  /*0090*/  ISETP.NE.OR P0, PT, R2, RZ, !P0 ;  /* 0x000000ff0200720c */ /* 0x001fda0004705670 */
[----:B-123--:R-:W-:Y:S05]  /*00a0*/  @P0 BRA `(.L_x_1) ;  /* 0x0000000000200947 */ /* 0x00efea0003800000 */
[----:B------:R-:W-:Y:S02]  /*00b0*/  ULDC.64 UR4, c[0x0][0x198] ;  /* 0x0000660000047ab9 */ /* 0x000fe40000000a00 */
[----:B------:R-:W-:Y:S02]  /*00c0*/  UIADD3 UR6, UP0, UR4, 0xf0, URZ ;  /* 0x000000f004067890 */ /* 0x000fe4000ff1e03f */
[----:B------:R-:W-:Y:S02]  /*00d0*/  UIADD3 UR4, UP1, UR4, 0x1f0, URZ ;  /* 0x000001f004047890 */ /* 0x000fe4000ff3e03f */
[----:B------:R-:W-:Y:S02]  /*00e0*/  UIADD3.X UR7, URZ, UR5, URZ, UP0, !UPT ;  /* 0x000000053f077290 */ /* 0x000fe400087fe43f */
[----:B------:R-:W-:-:S07]  /*00f0*/  UIADD3.X UR5, URZ, UR5, URZ, UP1, !UPT ;  /* 0x000000053f057290 */ /* 0x000fce0008ffe43f */
[----:B------:R0:W-:Y:S02]  /*0100*/  UTMACCTL.PF [UR6] ;  /* 0x00000000060079b9 */ /* 0x0001e40008040000 */
[----:B------:R0:W-:Y:S02]  /*0110*/  UTMACCTL.PF [UR4] ;  /* 0x00000000040079b9 */ /* 0x0001e40008040000 */
[----:B0-----:R-:W-:Y:S01]  /*0120*/  NOP ;  /* 0x0000000000007918 */ /* 0x001fe20000000000 */
.L_x_1:
[----:B------:R-:W-:Y:S05]  /*0130*/  BSYNC B0 ;  /* 0x0000000000007941 */ /* 0x000fea0003800000 */
.L_x_0:
[----:B------:R-:W0:Y:S01]  /*0140*/  SHFL.IDX PT, R0, R0, RZ, 0x1f ;  /* 0x00001fff00007589 */ /* 0x000e2200000e0000 */
[----:B------:R-:W-:Y:S02]  /*0150*/  SHF.R.S32.HI R4, RZ, 0x1f, R13 ;  /* 0x0000001fff047819 */ /* 0x000fe4000001140d */
[----:B------:R-:W-:Y:S01]  /*0160*/  I2FP.F32.U32 R6, R15 ;  /* 0x0000000f00067245 */ /* 0x000fe20000201000 */
[----:B------:R-:W1:Y:S01]  /*0170*/  S2R R16, SR_CTAID.Y ;  /* 0x0000000000107919 */ /* 0x000e620000002600 */
[----:B------:R-:W-:-:S04]  /*0180*/  LEA.HI R4, R4, R13, RZ, 0x7 ;  /* 0x0000000d04047211 */ /* 0x000fc800078f38ff */
[----:B------:R-:W-:-:S05]  /*0190*/  LOP3.LUT R4, R4, 0xffffff80, RZ, 0xc0, !PT ;  /* 0xffffff8004047812 */ /* 0x000fca00078ec0ff */
[----:B------:R-:W-:-:S05]  /*01a0*/  IMAD.IADD R18, R13, 0x1, -R4 ;  /* 0x000000010d127824 */ /* 0x000fca00078e0a04 */
[----:B------:R-:W-:-:S04]  /*01b0*/  SHF.R.S32.HI R3, RZ, 0x1f, R18 ;  /* 0x0000001fff037819 */ /* 0x000fc80000011412 */
[----:B------:R-:W-:Y:S02]  /*01c0*/  LEA.HI R3, R3, R18, RZ, 0x3 ;  /* 0x0000001203037211 */ /* 0x000fe400078f18ff */
[----:B0-----:R-:W-:Y:S02]  /*01d0*/  ISETP.NE.AND P0, PT, R0, RZ, PT ;  /* 0x000000ff0000720c */ /* 0x001fe40003f05270 */
[--C-:B------:R-:W-:Y:S02]  /*01e0*/  SHF.R.S32.HI R4, RZ, 0x3, R3.reuse ;  /* 0x00000003ff047819 */ /* 0x100fe40000011403 */
[----:B------:R-:W-:Y:S02]  /*01f0*/  SHF.R.S32.HI R3, RZ, 0x1f, R3 ;  /* 0x0000001fff037819 */ /* 0x000fe40000011403 */
[----:B------:R-:W-:-:S07]  /*0200*/  SHF.R.S32.HI R5, RZ, 0x1f, R0 ;  /* 0x0000001fff057819 */ /* 0x000fce0000011400 */
[----:B-1----:R-:W-:Y:S05]  /*0210*/  @P0 BRA `(.L_x_2) ;  /* 0x0000000000b40947 */ /* 0x002fea0003800000 */
[----:B------:R-:W-:Y:S01]  /*0220*/  ELECT P0, URZ, PT ;  /* 0x00000000003f782f */ /* 0x000fe20003800000 */
[----:B------:R-:W-:-:S12]  /*0230*/  BSSY B0, `(.L_x_2) ;  /* 0x000002b000007945 */ /* 0x000fd80003800000 */
[----:B------:R-:W-:Y:S05]  /*0240*/  @!P0 BRA `(.L_x_3) ;  /* 0x0000000000a48947 */ /* 0x000fea0003800000 */
[----:B------:R-:W0:Y:S01]  /*0250*/  S2UR UR8, SR_CgaCtaId ;  /* 0x00000000000879c3 */ /* 0x000e220000008800 */
[----:B------:R-:W-:Y:S01]  /*0260*/  UMOV UR4, 0x400 ;  /* 0x0000040000047882 */ /* 0x000fe20000000000 */
[----:B------:R-:W-:Y:S01]  /*0270*/  UMOV UR5, 0x1 ;  /* 0x0000000100057882 */ /* 0x000fe20000000000 */
[----:B------:R-:W-:Y:S02]  /*0280*/  UMOV UR6, 0x2 ;  /* 0x0000000200067882 */ /* 0x000fe40000000000 */
[----:B------:R-:W-:-:S04]  /*0290*/  UIADD3 UR6, -UR6, 0x100000, URZ ;  /* 0x0010000006067890 */ /* 0x000fc8000fffe13f */
[----:B------:R-:W-:Y:S02]  /*02a0*/  USHF.L.U32 UR7, UR6, 0xb, URZ ;  /* 0x0000000b06077899 */ /* 0x000fe4000800063f */
[----:B------:R-:W-:Y:S02]  /*02b0*/  USHF.L.U32 UR6, UR6, 0x1, URZ ;  /* 0x0000000106067899 */ /* 0x000fe4000800063f */
[----:B0-----:R-:W-:Y:S02]  /*02c0*/  ULEA UR8, UR8, UR4, 0x18 ;  /* 0x0000000408087291 */ /* 0x001fe4000f8ec03f */
[----:B------:R-:W-:-:S04]  /*02d0*/  UIADD3 UR4, -UR5, 0x100000, URZ ;  /* 0x0010000005047890 */ /* 0x000fc8000fffe13f */
[----:B------:R-:W-:Y:S02]  /*02e0*/  USHF.L.U32 UR5, UR4, 0xb, URZ ;  /* 0x0000000b04057899 */ /* 0x000fe4000800063f */
[----:B------:R-:W-:Y:S01]  /*02f0*/  USHF.L.U32 UR4, UR4, 0x1, URZ ;  /* 0x0000000104047899 */ /* 0x000fe2000800063f */
[----:B------:R-:W0:Y:S11]  /*0300*/  FENCE.VIEW.ASYNC.S ;  /* 0x00000000000073c6 */ /* 0x000e360000000000 */
[----:B0-----:R0:W1:Y:S01]  /*0310*/  SYNCS.EXCH.64 URZ, [UR8+0x38000], UR4 ;  /* 0x03800004083f75b2 */ /* 0x0010620008000100 */
[----:B------:R0:W2:Y:S01]  /*0320*/  SYNCS.EXCH.64 URZ, [UR8+0x38070], UR6 ;  /* 0x03807006083f75b2 */ /* 0x0000a20008000100 */
[----:B------:R0:W3:Y:S01]  /*0330*/  SYNCS.EXCH.64 URZ, [UR8+0x38008], UR4 ;  /* 0x03800804083f75b2 */ /* 0x0000e20008000100 */
[----:B------:R0:W4:Y:S01]  /*0340*/  SYNCS.EXCH.64 URZ, [UR8+0x38078], UR6 ;  /* 0x03807806083f75b2 */ /* 0x0001220008000100 */
[----:B------:R0:W0:Y:S01]  /*0350*/  SYNCS.EXCH.64 URZ, [UR8+0x38010], UR4 ;  /* 0x03801004083f75b2 */ /* 0x0000220008000100 */
        /* <DEDUP_REMOVED lines=23> */
[----:B-1234-:R-:W-:Y:S01]  /*04d0*/  NOP ;  /* 0x0000000000007918 */ /* 0x01efe20000000000 */
.L_x_3:
[----:B0-----:R-:W-:Y:S05]  /*04e0*/  BSYNC B0 ;  /* 0x0000000000007941 */ /* 0x001fea0003800000 */
.L_x_2:
[----:B------:R-:W-:Y:S01]  /*04f0*/  ULDC UR4, c[0x0][0x150] ;  /* 0x0000540000047ab9 */ /* 0x000fe20000000800 */
[----:B------:R-:W-:Y:S01]  /*0500*/  LEA.HI R3, R3, R4, RZ, 0x2 ;  /* 0x0000000403037211 */ /* 0x000fe200078f10ff */
[----:B------:R-:W-:Y:S01]  /*0510*/  FMUL R6, R6, UR4 ;  /* 0x0000000406067c20 */ /* 0x000fe20008400000 */
[----:B------:R-:W-:Y:S01]  /*0520*/  LEA.HI R5, R5, R0, RZ, 0x2 ;  /* 0x0000000005057211 */ /* 0x000fe200078f10ff */
[----:B------:R-:W-:Y:S01]  /*0530*/  ULDC UR4, c[0x0][0x154] ;  /* 0x0000550000047ab9 */ /* 0x000fe20000000800 */
[----:B------:R-:W-:Y:S01]  /*0540*/  LOP3.LUT R3, R3, 0xfffffffc, RZ, 0xc0, !PT ;  /* 0xfffffffc03037812 */ /* 0x000fe200078ec0ff */
[----:B------:R-:W0:Y:S01]  /*0550*/  LDC R9, c[0x0][0x140] ;  /* 0x00005000ff097b82 */ /* 0x000e220000000800 */
[----:B------:R-:W-:Y:S01]  /*0560*/  LOP3.LUT R5, R5, 0x3ffffffc, RZ, 0xc0, !PT ;  /* 0x3ffffffc05057812 */ /* 0x000fe200078ec0ff */
[----:B------:R-:W1:Y:S01]  /*0570*/  F2I.U32.TRUNC.NTZ R6, R6 ;  /* 0x0000000600067305 */ /* 0x000e62000020f000 */
[----:B------:R-:W-:Y:S01]  /*0580*/  LOP3.LUT P0, RZ, R18, 0x7, RZ, 0xc0, !PT ;  /* 0x0000000712ff7812 */ /* 0x000fe2000780c0ff */
[----:B------:R-:W-:Y:S01]  /*0590*/  IMAD.IADD R3, R4, 0x1, -R3 ;  /* 0x0000000104037824 */ /* 0x000fe200078e0a03 */
[----:B------:R-:W-:Y:S01]  /*05a0*/  I2FP.F32.U32 R4, R16 ;  /* 0x0000001000047245 */ /* 0x000fe20000201000 */
[----:B------:R-:W-:Y:S01]  /*05b0*/  IMAD.IADD R0, R0, 0x1, -R5 ;  /* 0x0000000100007824 */ /* 0x000fe200078e0a05 */
[----:B------:R-:W-:Y:S01]  /*05c0*/  ISETP.NE.AND P3, PT, R8, 0x1, PT ;  /* 0x000000010800780c */ /* 0x000fe20003f65270 */
[----:B------:R-:W-:Y:S01]  /*05d0*/  NOP ;  /* 0x0000000000007918 */ /* 0x000fe20000000000 */
[----:B------:R-:W-:Y:S01]  /*05e0*/  NOP ;  /* 0x0000000000007918 */ /* 0x000fe20000000000 */
[----:B------:R-:W-:-:S02]  /*05f0*/  IMAD R0, R0, 0x4, R3 ;  /* 0x0000000400007824 */ /* 0x000fc400078e0203 */
[----:B------:R-:W-:Y:S01]  /*0600*/  FMUL R7, R4, UR4 ;  /* 0x0000000404077c20 */ /* 0x000fe20008400000 */
[----:B------:R-:W-:Y:S01]  /*0610*/  ULDC UR4, c[0x0][0x144] ;  /* 0x0000510000047ab9 */ /* 0x000fe20000000800 */
[C---:B------:R-:W-:Y:S01]  /*0620*/  IMAD.SHL.U32 R5, R0.reuse, 0x4, RZ ;  /* 0x0000000400057824 */ /* 0x040fe200078e00ff */
[----:B------:R-:W-:Y:S01]  /*0630*/  LEA.HI R3, R0, R0, RZ, 0x1 ;  /* 0x0000000000037211 */ /* 0x000fe200078f08ff */
[----:B-1----:R-:W-:Y:S02]  /*0640*/  IMAD.MOV R4, RZ, RZ, -R6 ;  /* 0x000000ffff047224 */ /* 0x002fe400078e0a06 */
[----:B------:R-:W1:Y:S01]  /*0650*/  F2I.U32.TRUNC.NTZ R7, R7 ;  /* 0x0000000700077305 */ /* 0x000e62000020f000 */
[----:B------:R-:W-:Y:S01]  /*0660*/  LOP3.LUT R3, R3, 0xfffffffe, RZ, 0xc0, !PT ;  /* 0xfffffffe03037812 */ /* 0x000fe200078ec0ff */
[----:B------:R-:W-:Y:S01]  /*0670*/  IMAD R4, R4, UR4, R15 ;  /* 0x0000000404047c24 */ /* 0x000fe2000f8e020f */
[----:B------:R-:W-:-:S03]  /*0680*/  ULDC UR4, c[0x0][0x148] ;  /* 0x0000520000047ab9 */ /* 0x000fc60000000800 */
[----:B------:R-:W-:Y:S01]  /*0690*/  IMAD.IADD R3, R0, 0x1, -R3 ;  /* 0x0000000100037824 */ /* 0x000fe200078e0a03 */
[----:B0-----:R-:W-:-:S04]  /*06a0*/  ISETP.EQ.U32.AND P1, PT, R9, 0x1, PT ;  /* 0x000000010900780c */ /* 0x001fc80003f22070 */
[----:B------:R-:W-:Y:S02]  /*06b0*/  ISETP.NE.AND P4, PT, R3, R4, PT ;  /* 0x000000040300720c */ /* 0x000fe40003f85270 */
[----:B------:R-:W-:Y:S02]  /*06c0*/  SHF.R.S32.HI R3, RZ, 0x1f, R2 ;  /* 0x0000001fff037819 */ /* 0x000fe40000011402 */
[----:B------:R-:W-:Y:S01]  /*06d0*/  LOP3.LUT R4, R0, 0xc, R5, 0x78, !PT ;  /* 0x0000000c00047812 */ /* 0x000fe200078e7805 */
[----:B-1----:R-:W-:Y:S01]  /*06e0*/  IMAD.MOV R5, RZ, RZ, -R7 ;  /* 0x000000ffff057224 */ /* 0x002fe200078e0a07 */
[----:B------:R-:W-:Y:S02]  /*06f0*/  LEA.HI R3, R3, R2, RZ, 0x2 ;  /* 0x0000000203037211 */ /* 0x000fe400078f10ff */
[----:B------:R-:W-:Y:S01]  /*0700*/  ISETP.LT.U32.AND P0, PT, R4, 0x2, !P0 ;  /* 0x000000020400780c */ /* 0x000fe20004701070 */
[----:B------:R-:W-:Y:S01]  /*0710*/  IMAD R7, R5, UR4, R16 ;  /* 0x0000000405077c24 */ /* 0x000fe2000f8e0210 */
[----:B------:R-:W-:-:S03]  /*0720*/  LOP3.LUT R3, R3, 0xfffffffc, RZ, 0xc0, !PT ;  /* 0xfffffffc03037812 */ /* 0x000fc600078ec0ff */
[----:B------:R-:W-:Y:S02]  /*0730*/  @P4 LEA.HI R0, R4, R4, RZ, 0x1 ;  /* 0x0000000404004211 */ /* 0x000fe400078f08ff */
[----:B------:R-:W-:Y:S02]  /*0740*/  IMAD.IADD R5, R2, 0x1, -R3 ;  /* 0x0000000102057824 */ /* 0x000fe400078e0a03 */
[----:B------:R-:W-:-:S03]  /*0750*/  @P4 SHF.R.S32.HI R0, RZ, 0x1, R0 ;  /* 0x00000001ff004819 */ /* 0x000fc60000011400 */
[----:B------:R-:W-:Y:S02]  /*0760*/  LOP3.LUT P2, RZ, R8, R5, RZ, 0xfc, !PT ;  /* 0x0000000508ff7212 */ /* 0x000fe4000784fcff */
[----:B------:R-:W-:Y:S01]  /*0770*/  @P4 ISETP.NE.AND P5, PT, R0, R7, PT ;  /* 0x000000070000420c */ /* 0x000fe20003fa5270 */
[----:B------:R-:W-:Y:S01]  /*0780*/  IMAD.MOV.U32 R0, RZ, RZ, 0x1 ;  /* 0x00000001ff007424 */ /* 0x000fe200078e00ff */
[----:B------:R-:W-:Y:S02]  /*0790*/  SEL R3, RZ, 0x1, P2 ;  /* 0x00000001ff037807 */ /* 0x000fe40001000000 */
[----:B------:R-:W-:Y:S02]  /*07a0*/  SEL R7, RZ, 0x1, !P0 ;  /* 0x00000001ff077807 */ /* 0x000fe40004000000 */
[----:B------:R-:W-:Y:S02]  /*07b0*/  @P4 SEL R0, RZ, 0x1, P5 ;  /* 0x00000001ff004807 */ /* 0x000fe40002800000 */
[----:B------:R-:W-:-:S02]  /*07c0*/  SEL R3, R3, 0x2, P3 ;  /* 0x0000000203037807 */ /* 0x000fc40001800000 */
[----:B------:R-:W-:Y:S01]  /*07d0*/  LOP3.LUT R19, R0, R7, RZ, 0xc0, !PT ;  /* 0x0000000700137212 */ /* 0x000fe200078ec0ff */
[----:B------:R-:W-:Y:S06]  /*07e0*/  @!P1 BRA `(.L_x_4) ;  /* 0x0000000000089947 */ /* 0x000fec0003800000 */
[----:B------:R-:W-:Y:S01]  /*07f0*/  UCGABAR_ARV ;  /* 0x00000000000079c7 */ /* 0x000fe20008000000 */
[----:B------:R-:W-:Y:S05]  /*0800*/  BRA `(.L_x_5) ;  /* 0x0000000000047947 */ /* 0x000fea0003800000 */
.L_x_4:
[----:B------:R-:W-:Y:S01]  /*0810*/  NOP ;  /* 0x0000000000007918 */ /* 0x000fe20000000000 */
.L_x_5:
[----:B------:R-:W-:Y:S01]  /*0820*/  ULDC.64 UR4, c[0x0][0x618] ;  /* 0x0001860000047ab9 */ /* 0x000fe20000000a00 */
[----:B------:R-:W-:Y:S01]  /*0830*/  ULDC.64 UR12, c[0x0][0x208] ;  /* 0x00008200000c7ab9 */ /* 0x000fe20000000a00 */
[----:B------:R-:W-:-:S04]  /*0840*/  ISETP.NE.U32.AND P0, PT, RZ, UR4, PT ;  /* 0x00000004ff007c0c */ /* 0x000fc8000bf05070 */
[----:B------:R-:W-:-:S13]  /*0850*/  ISETP.NE.AND.EX P0, PT, RZ, UR5, PT, P0 ;  /* 0x00000005ff007c0c */ /* 0x000fda000bf05300 */
[----:B------:R-:W-:Y:S05]  /*0860*/  @!P0 BRA `(.L_x_6) ;  /* 0x00000000001c8947 */ /* 0x000fea0003800000 */
[----:B------:R-:W0:Y:S02]  /*0870*/  LDC.64 R6, c[0x0][0x618] ;  /* 0x00018600ff067b82 */ /* 0x000e240000000a00 */
[----:B0-----:R-:W2:Y:S02]  /*0880*/  LDG.E.64 R6, desc[UR12][R6.64] ;  /* 0x0000000c06067981 */ /* 0x001ea4000c1e1b00 */
[----:B--2---:R-:W-:-:S04]  /*0890*/  ISETP.NE.U32.AND P0, PT, R6, RZ, PT ;  /* 0x000000ff0600720c */ /* 0x004fc80003f05070 */
[----:B------:R-:W-:-:S13]  /*08a0*/  ISETP.NE.AND.EX P0, PT, R7, RZ, PT, P0 ;  /* 0x000000ff0700720c */ /* 0x000fda0003f05300 */
[----:B------:R-:W-:Y:S05]  /*08b0*/  @!P0 BRA `(.L_x_6) ;  /* 0x0000000000088947 */ /* 0x000fea0003800000 */
[----:B------:R0:W5:Y:S01]  /*08c0*/  LD.E R0, desc[UR12][R6.64] ;  /* 0x0000000c06007980 */ /* 0x000162000c101900 */
[----:B------:R-:W-:Y:S05]  /*08d0*/  BRA `(.L_x_7) ;  /* 0x0000000000207947 */ /* 0x000fea0003800000 */
.L_x_6:
[----:B------:R-:W-:Y:S02]  /*08e0*/  ULDC.64 UR4, c[0x0][0x608] ;  /* 0x0001820000047ab9 */ /* 0x000fe40000000a00 */
[----:B------:R-:W-:-:S04]  /*08f0*/  ISETP.NE.U32.AND P0, PT, RZ, UR4, PT ;  /* 0x00000004ff007c0c */ /* 0x000fc8000bf05070 */
[----:B------:R-:W-:-:S13]  /*0900*/  ISETP.NE.AND.EX P0, PT, RZ, UR5, PT, P0 ;  /* 0x00000005ff007c0c */ /* 0x000fda000bf05300 */
[----:B------:R-:W-:Y:S05]  /*0910*/  @!P0 BRA `(.L_x_8) ;  /* 0x00000000000c8947 */ /* 0x000fea0003800000 */
[----:B------:R-:W0:Y:S02]  /*0920*/  LDC.64 R6, c[0x0][0x608] ;  /* 0x00018200ff067b82 */ /* 0x000e240000000a00 */
[----:B0-----:R1:W5:Y:S01]  /*0930*/  LDG.E R0, desc[UR12][R6.64] ;  /* 0x0000000c06007981 */ /* 0x001362000c1e1900 */
[----:B------:R-:W-:Y:S05]  /*0940*/  BRA `(.L_x_7) ;  /* 0x0000000000047947 */ /* 0x000fea0003800000 */
.L_x_8:
[----:B------:R-:W2:Y:S02]  /*0950*/  LDC R0, c[0x0][0x600] ;  /* 0x00018000ff007b82 */ /* 0x000ea40000000800 */
.L_x_7:
[----:B------:R-:W-:Y:S02]  /*0960*/  ULDC.64 UR4, c[0x0][0x620] ;  /* 0x0001880000047ab9 */ /* 0x000fe40000000a00 */
[----:B------:R-:W-:-:S04]  /*0970*/  ISETP.NE.U32.AND P0, PT, RZ, UR4, PT ;  /* 0x00000004ff007c0c */ /* 0x000fc8000bf05070 */
[----:B------:R-:W-:-:S13]  /*0980*/  ISETP.NE.AND.EX P0, PT, RZ, UR5, PT, P0 ;  /* 0x00000005ff007c0c */ /* 0x000fda000bf05300 */
[----:B------:R-:W-:Y:S05]  /*0990*/  @!P0 BRA `(.L_x_9) ;  /* 0x00000000001c8947 */ /* 0x000fea0003800000 */
[----:B01----:R-:W0:Y:S02]  /*09a0*/  LDC.64 R6, c[0x0][0x620] ;  /* 0x00018800ff067b82 */ /* 0x003e240000000a00 */
[----:B0-----:R-:W3:Y:S02]  /*09b0*/  LDG.E.64 R6, desc[UR12][R6.64] ;  /* 0x0000000c06067981 */ /* 0x001ee4000c1e1b00 */
[----:B---3--:R-:W-:-:S04]  /*09c0*/  ISETP.NE.U32.AND P0, PT, R6, RZ, PT ;  /* 0x000000ff0600720c */ /* 0x008fc80003f05070 */
[----:B------:R-:W-:-:S13]  /*09d0*/  ISETP.NE.AND.EX P0, PT, R7, RZ, PT, P0 ;  /* 0x000000ff0700720c */ /* 0x000fda0003f05300 */
[----:B------:R-:W-:Y:S05]  /*09e0*/  @!P0 BRA `(.L_x_9) ;  /* 0x0000000000088947 */ /* 0x000fea0003800000 */
[----:B------:R0:W5:Y:S01]  /*09f0*/  LD.E R2, desc[UR12][R6.64] ;  /* 0x0000000c06027980 */ /* 0x000162000c101900 */
[----:B------:R-:W-:Y:S05]  /*0a00*/  BRA `(.L_x_10) ;  /* 0x0000000000207947 */ /* 0x000fea0003800000 */
.L_x_9:
[----:B------:R-:W-:Y:S02]  /*0a10*/  ULDC.64 UR4, c[0x0][0x610] ;  /* 0x0001840000047ab9 */ /* 0x000fe40000000a00 */
[----:B------:R-:W-:-:S04]  /*0a20*/  ISETP.NE.U32.AND P0, PT, RZ, UR4, PT ;  /* 0x00000004ff007c0c */ /* 0x000fc8000bf05070 */
[----:B------:R-:W-:-:S13]  /*0a30*/  ISETP.NE.AND.EX P0, PT, RZ, UR5, PT, P0 ;  /* 0x00000005ff007c0c */ /* 0x000fda000bf05300 */
[----:B------:R-:W-:Y:S05]  /*0a40*/  @!P0 BRA `(.L_x_11) ;  /* 0x00000000000c8947 */ /* 0x000fea0003800000 */
[----:B01----:R-:W0:Y:S02]  /*0a50*/  LDC.64 R6, c[0x0][0x610] ;  /* 0x00018400ff067b82 */ /* 0x003e240000000a00 */
[----:B0-----:R1:W5:Y:S01]  /*0a60*/  LDG.E R2, desc[UR12][R6.64] ;  /* 0x0000000c06027981 */ /* 0x001362000c1e1900 */
[----:B------:R-:W-:Y:S05]  /*0a70*/  BRA `(.L_x_10) ;  /* 0x0000000000047947 */ /* 0x000fea0003800000 */
.L_x_11:
[----:B------:R-:W3:Y:S02]  /*0a80*/  LDC R2, c[0x0][0x604] ;  /* 0x00018100ff027b82 */ /* 0x000ee40000000800 */
.L_x_10:
[----:B01----:R-:W0:Y:S08]  /*0a90*/  LDC R6, c[0x0][0x4d8] ;  /* 0x00013600ff067b82 */ /* 0x003e300000000800 */
[----:B------:R-:W1:Y:S08]  /*0aa0*/  LDC R21, c[0x0][0x4dc] ;  /* 0x00013700ff157b82 */ /* 0x000e700000000800 */
[----:B------:R-:W4:Y:S01]  /*0ab0*/  LDC R162, c[0x0][0x4e0] ;  /* 0x00013800ffa27b82 */ /* 0x000f220000000800 */
[----:B0-----:R-:W-:-:S05]  /*0ac0*/  VIADD R6, R6, 0x7f ;  /* 0x0000007f06067836 */ /* 0x001fca0000000000 */
[----:B------:R-:W-:Y:S02]  /*0ad0*/  SHF.R.S32.HI R7, RZ, 0x1f, R6 ;  /* 0x0000001fff077819 */ /* 0x000fe40000011406 */
[----:B-1----:R-:W-:Y:S02]  /*0ae0*/  IABS R20, R21 ;  /* 0x0000001500147213 */ /* 0x002fe40000000000 */
[----:B------:R-:W-:-:S04]  /*0af0*/  LEA.HI R7, R7, R6, RZ, 0x7 ;  /* 0x0000000607077211 */ /* 0x000fc800078f38ff */
[----:B------:R-:W-:-:S04]  /*0b00*/  SHF.R.S32.HI R9, RZ, 0x7, R7 ;  /* 0x00000007ff097819 */ /* 0x000fc80000011407 */
[-C--:B------:R-:W-:Y:S02]  /*0b10*/  IABS R14, R9.reuse ;  /* 0x00000009000e7213 */ /* 0x080fe40000000000 */
[----:B------:R-:W-:Y:S02]  /*0b20*/  IABS R12, R9 ;  /* 0x00000009000c7213 */ /* 0x000fe40000000000 */
[----:B------:R-:W0:Y:S03]  /*0b30*/  I2F.RP R10, R14 ;  /* 0x0000000e000a7306 */ /* 0x000e260000209400 */
[----:B------:R-:W-:-:S05]  /*0b40*/  IMAD.MOV R17, RZ, RZ, -R12 ;  /* 0x000000ffff117224 */ /* 0x000fca00078e0a0c */
[----:B0-----:R-:W0:Y:S02]  /*0b50*/  MUFU.RCP R10, R10 ;  /* 0x0000000a000a7308 */ /* 0x001e240000001000 */
[----:B0-----:R-:W-:Y:S01]  /*0b60*/  VIADD R6, R10, 0xffffffe ;  /* 0x0ffffffe0a067836 */ /* 0x001fe20000000000 */
[----:B------:R-:W-:-:S05]  /*0b70*/  IABS R10, R16 ;  /* 0x00000010000a7213 */ /* 0x000fca0000000000 */
[----:B------:R0:W1:Y:S02]  /*0b80*/  F2I.FTZ.U32.TRUNC.NTZ R7, R6 ;  /* 0x0000000600077305 */ /* 0x000064000021f000 */
[----:B0-----:R-:W-:Y:S02]  /*0b90*/  IMAD.MOV.U32 R6, RZ, RZ, RZ ;  /* 0x000000ffff067224 */ /* 0x001fe400078e00ff */
[----:B-1----:R-:W-:-:S04]  /*0ba0*/  IMAD.MOV R11, RZ, RZ, -R7 ;  /* 0x000000ffff0b7224 */ /* 0x002fc800078e0a07 */
[----:B------:R-:W-:-:S04]  /*0bb0*/  IMAD R11, R11, R14, RZ ;  /* 0x0000000e0b0b7224 */ /* 0x000fc800078e02ff */
[----:B------:R-:W-:Y:S02]  /*0bc0*/  IMAD.HI.U32 R7, R7, R11, R6 ;  /* 0x0000000b07077227 */ /* 0x000fe400078e0006 */
[----:B------:R-:W0:Y:S04]  /*0bd0*/  I2F.RP R11, R20 ;  /* 0x00000014000b7306 */ /* 0x000e280000209400 */
[----:B------:R-:W-:-:S04]  /*0be0*/  IMAD.HI.U32 R6, R7, R10, RZ ;  /* 0x0000000a07067227 */ /* 0x000fc800078e00ff */
[----:B------:R-:W-:Y:S01]  /*0bf0*/  IMAD R7, R6, R17, R10 ;  /* 0x0000001106077224 */ /* 0x000fe200078e020a */
[----:B------:R-:W-:Y:S02]  /*0c00*/  LOP3.LUT R10, R16, R9, RZ, 0x3c, !PT ;  /* 0x00000009100a7212 */ /* 0x000fe400078e3cff */
[----:B----4-:R-:W-:Y:S02]  /*0c10*/  IABS R17, R162 ;  /* 0x000000a200117213 */ /* 0x010fe40000000000 */
[----:B------:R-:W-:Y:S01]  /*0c20*/  ISETP.GT.U32.AND P2, PT, R14, R7, PT ;  /* 0x000000070e00720c */ /* 0x000fe20003f44070 */
[----:B0-----:R-:W0:Y:S01]  /*0c30*/  MUFU.RCP R11, R11 ;  /* 0x0000000b000b7308 */ /* 0x001e220000001000 */
[----:B------:R-:W-:-:S11]  /*0c40*/  ISETP.GE.AND P3, PT, R10, RZ, PT ;  /* 0x000000ff0a00720c */ /* 0x000fd60003f66270 */
[----:B------:R-:W-:Y:S02]  /*0c50*/  @!P2 IMAD.IADD R7, R7, 0x1, -R14 ;  /* 0x000000010707a824 */ /* 0x000fe400078e0a0e */
[----:B------:R-:W-:Y:S01]  /*0c60*/  @!P2 VIADD R6, R6, 0x1 ;  /* 0x000000010606a836 */ /* 0x000fe20000000000 */
[----:B------:R-:W-:Y:S02]  /*0c70*/  ISETP.NE.AND P2, PT, R9, RZ, PT ;  /* 0x000000ff0900720c */ /* 0x000fe40003f45270 */
[----:B------:R-:W-:Y:S01]  /*0c80*/  ISETP.GE.U32.AND P0, PT, R7, R14, PT ;  /* 0x0000000e0700720c */ /* 0x000fe20003f06070 */
[----:B0-----:R-:W-:-:S04]  /*0c90*/  VIADD R12, R11, 0xffffffe ;  /* 0x0ffffffe0b0c7836 */ /* 0x001fc80000000000 */
[----:B------:R-:W0:Y:S08]  /*0ca0*/  F2I.FTZ.U32.TRUNC.NTZ R7, R12 ;  /* 0x0000000c00077305 */ /* 0x000e30000021f000 */
[----:B------:R-:W-:-:S04]  /*0cb0*/  @P0 VIADD R6, R6, 0x1 ;  /* 0x0000000106060836 */ /* 0x000fc80000000000 */
[----:B------:R-:W-:Y:S02]  /*0cc0*/  IMAD.MOV.U32 R22, RZ, RZ, R6 ;  /* 0x000000ffff167224 */ /* 0x000fe400078e0006 */
[----:B------:R-:W-:Y:S02]  /*0cd0*/  IMAD.MOV.U32 R6, RZ, RZ, RZ ;  /* 0x000000ffff067224 */ /* 0x000fe400078e00ff */
[----:B0-----:R-:W-:Y:S02]  /*0ce0*/  IMAD.MOV R11, RZ, RZ, -R7 ;  /* 0x000000ffff0b7224 */ /* 0x001fe400078e0a07 */
[----:B------:R-:W-:Y:S01]  /*0cf0*/  @!P3 IMAD.MOV R22, RZ, RZ, -R22 ;  /* 0x000000ffff16b224 */ /* 0x000fe200078e0a16 */
[----:B------:R-:W-:Y:S01]  /*0d00*/  @!P2 LOP3.LUT R22, RZ, R9, RZ, 0x33, !PT ;  /* 0x00000009ff16a212 */ /* 0x000fe200078e33ff */
[----:B------:R-:W-:-:S03]  /*0d10*/  IMAD R11, R11, R20, RZ ;  /* 0x000000140b0b7224 */ /* 0x000fc600078e02ff */
[----:B------:R-:W-:Y:S01]  /*0d20*/  IABS R10, R22 ;  /* 0x00000016000a7213 */ /* 0x000fe20000000000 */
[----:B------:R-:W-:Y:S02]  /*0d30*/  IMAD.HI.U32 R6, R7, R11, R6 ;  /* 0x0000000b07067227 */ /* 0x000fe400078e0006 */
[----:B------:R-:W0:Y:S02]  /*0d40*/  I2F.RP R11, R17 ;  /* 0x00000011000b7306 */ /* 0x000e240000209400 */
[----:B------:R-:W-:-:S04]  /*0d50*/  IMAD.MOV.U32 R7, RZ, RZ, R10 ;  /* 0x000000ffff077224 */ /* 0x000fc800078e000a */
[----:B------:R-:W-:-:S04]  /*0d60*/  IMAD.HI.U32 R6, R6, R7, RZ ;  /* 0x0000000706067227 */ /* 0x000fc800078e00ff */
[----:B------:R-:W-:-:S04]  /*0d70*/  IMAD.MOV R10, RZ, RZ, -R6 ;  /* 0x000000ffff0a7224 */ /* 0x000fc800078e0a06 */
[----:B------:R-:W-:Y:S01]  /*0d80*/  IMAD R7, R20, R10, R7 ;  /* 0x0000000a14077224 */ /* 0x000fe200078e0207 */
[----:B0-----:R-:W0:Y:S01]  /*0d90*/  MUFU.RCP R11, R11 ;  /* 0x0000000b000b7308 */ /* 0x001e220000001000 */
[----:B------:R-:W-:-:S03]  /*0da0*/  LOP3.LUT R10, R22, R21, RZ, 0x3c, !PT ;  /* 0x00000015160a7212 */ /* 0x000fc600078e3cff */
[----:B------:R-:W-:Y:S02]  /*0db0*/  ISETP.GT.U32.AND P2, PT, R20, R7, PT ;  /* 0x000000071400720c */ /* 0x000fe40003f44070 */
[----:B------:R-:W-:-:S11]  /*0dc0*/  ISETP.GE.AND P3, PT, R10, RZ, PT ;  /* 0x000000ff0a00720c */ /* 0x000fd60003f66270 */
[----:B------:R-:W-:Y:S02]  /*0dd0*/  @!P2 IMAD.IADD R7, R7, 0x1, -R20 ;  /* 0x000000010707a824 */ /* 0x000fe400078e0a14 */
[----:B0-----:R-:W-:Y:S02]  /*0de0*/  VIADD R12, R11, 0xffffffe ;  /* 0x0ffffffe0b0c7836 */ /* 0x001fe40000000000 */
[----:B------:R-:W-:Y:S01]  /*0df0*/  @!P2 VIADD R6, R6, 0x1 ;  /* 0x000000010606a836 */ /* 0x000fe20000000000 */
[----:B------:R-:W-:Y:S02]  /*0e00*/  ISETP.GE.U32.AND P0, PT, R7, R20, PT ;  /* 0x000000140700720c */ /* 0x000fe40003f06070 */
[----:B------:R-:W0:Y:S01]  /*0e10*/  F2I.FTZ.U32.TRUNC.NTZ R7, R12 ;  /* 0x0000000c00077305 */ /* 0x000e22000021f000 */
[----:B------:R-:W-:-:S10]  /*0e20*/  ISETP.NE.AND P2, PT, R21, RZ, PT ;  /* 0x000000ff1500720c */ /* 0x000fd40003f45270 */
[----:B------:R-:W-:-:S04]  /*0e30*/  @P0 VIADD R6, R6, 0x1 ;  /* 0x0000000106060836 */ /* 0x000fc80000000000 */
[----:B------:R-:W-:Y:S02]  /*0e40*/  IMAD.MOV.U32 R23, RZ, RZ, R6 ;  /* 0x000000ffff177224 */ /* 0x000fe400078e0006 */
[----:B0-----:R-:W-:Y:S02]  /*0e50*/  IMAD.MOV R6, RZ, RZ, -R7 ;  /* 0x000000ffff067224 */ /* 0x001fe400078e0a07 */
[----:B------:R-:W-:Y:S01]  /*0e60*/  @!P3 IMAD.MOV R23, RZ, RZ, -R23 ;  /* 0x000000ffff17b224 */ /* 0x000fe200078e0a17 */
[----:B------:R-:W-:Y:S01]  /*0e70*/  @!P2 LOP3.LUT R23, RZ, R21, RZ, 0x33, !PT ;  /* 0x00000015ff17a212 */ /* 0x000fe200078e33ff */
[----:B------:R-:W-:Y:S02]  /*0e80*/  IMAD R11, R6, R17, RZ ;  /* 0x00000011060b7224 */ /* 0x000fe400078e02ff */
[----:B------:R-:W-:Y:S01]  /*0e90*/  IMAD.MOV.U32 R6, RZ, RZ, RZ ;  /* 0x000000ffff067224 */ /* 0x000fe200078e00ff */
[----:B------:R-:W-:-:S03]  /*0ea0*/  IABS R10, R23 ;  /* 0x00000017000a7213 */ /* 0x000fc60000000000 */
[----:B------:R-:W-:-:S04]  /*0eb0*/  IMAD.HI.U32 R6, R7, R11, R6 ;  /* 0x0000000b07067227 */ /* 0x000fc800078e0006 */
[----:B------:R-:W-:Y:S02]  /*0ec0*/  IMAD.MOV.U32 R7, RZ, RZ, R10 ;  /* 0x000000ffff077224 */ /* 0x000fe400078e000a */
[----:B------:R-:W-:Y:S02]  /*0ed0*/  IMAD.MOV R10, RZ, RZ, -R23 ;  /* 0x000000ffff0a7224 */ /* 0x000fe400078e0a17 */
[----:B------:R-:W-:-:S04]  /*0ee0*/  IMAD.HI.U32 R14, R6, R7, RZ ;  /* 0x00000007060e7227 */ /* 0x000fc800078e00ff */
[----:B------:R-:W-:Y:S02]  /*0ef0*/  IMAD.MOV R6, RZ, RZ, -R14 ;  /* 0x000000ffff067224 */ /* 0x000fe400078e0a0e */
[----:B------:R-:W-:Y:S02]  /*0f00*/  IMAD R21, R21, R10, R22 ;  /* 0x0000000a15157224 */ /* 0x000fe400078e0216 */
[----:B------:R-:W-:-:S05]  /*0f10*/  IMAD R6, R17, R6, R7 ;  /* 0x0000000611067224 */ /* 0x000fca00078e0207 */
[----:B------:R-:W-:-:S13]  /*0f20*/  ISETP.GT.U32.AND P2, PT, R17, R6, PT ;  /* 0x000000061100720c */ /* 0x000fda0003f44070 */
[----:B------:R-:W-:Y:S02]  /*0f30*/  @!P2 IMAD.IADD R6, R6, 0x1, -R17 ;  /* 0x000000010606a824 */ /* 0x000fe400078e0a11 */
[----:B------:R-:W-:Y:S01]  /*0f40*/  @!P2 VIADD R14, R14, 0x1 ;  /* 0x000000010e0ea836 */ /* 0x000fe20000000000 */
[----:B------:R-:W-:Y:S02]  /*0f50*/  ISETP.NE.AND P2, PT, R162, RZ, PT ;  /* 0x000000ffa200720c */ /* 0x000fe40003f45270 */
[----:B------:R-:W-:Y:S02]  /*0f60*/  ISETP.GE.U32.AND P0, PT, R6, R17, PT ;  /* 0x000000110600720c */ /* 0x000fe40003f06070 */
[----:B------:R-:W-:-:S04]  /*0f70*/  LOP3.LUT R6, R23, R162, RZ, 0x3c, !PT ;  /* 0x000000a217067212 */ /* 0x000fc800078e3cff */
[----:B------:R-:W-:Y:S01]  /*0f80*/  ISETP.GE.AND P3, PT, R6, RZ, PT ;  /* 0x000000ff0600720c */ /* 0x000fe20003f66270 */
[----:B------:R-:W-:-:S04]  /*0f90*/  IMAD.MOV R6, RZ, RZ, -R22 ;  /* 0x000000ffff067224 */ /* 0x000fc800078e0a16 */
[----:B------:R-:W-:Y:S02]  /*0fa0*/  IMAD R16, R9, R6, R16 ;  /* 0x0000000609107224 */ /* 0x000fe400078e0210 */
[----:B------:R-:W-:-:S06]  /*0fb0*/  @P0 VIADD R14, R14, 0x1 ;  /* 0x000000010e0e0836 */ /* 0x000fcc0000000000 */
[----:B------:R-:W-:Y:S01]  /*0fc0*/  @!P3 IMAD.MOV R14, RZ, RZ, -R14 ;  /* 0x000000ffff0eb224 */ /* 0x000fe200078e0a0e */
[----:B------:R-:W-:-:S05]  /*0fd0*/  @!P2 LOP3.LUT R14, RZ, R162, RZ, 0x33, !PT ;  /* 0x000000a2ff0ea212 */ /* 0x000fca00078e33ff */
[----:B------:R-:W-:-:S04]  /*0fe0*/  IMAD.MOV R7, RZ, RZ, -R14 ;  /* 0x000000ffff077224 */ /* 0x000fc800078e0a0e */
[----:B------:R-:W-:Y:S01]  /*0ff0*/  IMAD R162, R162, R7, R23 ;  /* 0x00000007a2a27224 */ /* 0x000fe200078e0217 */
[----:B------:R-:W-:Y:S06]  /*1000*/  @!P1 BRA `(.L_x_12) ;  /* 0x00000000000c9947 */ /* 0x000fec0003800000 */
[----:B------:R-:W-:Y:S01]  /*1010*/  UCGABAR_WAIT ;  /* 0x0000000000007dc7 */ /* 0x000fe20008000000 */
[----:B------:R-:W-:Y:S01]  /*1020*/  CCTL.IVALL ;  /* 0x00000000ff00798f */ /* 0x000fe20002000000 */
[----:B------:R-:W-:Y:S05]  /*1030*/  BRA `(.L_x_13) ;  /* 0x0000000000047947 */ /* 0x000fea0003800000 */
.L_x_12:
[----:B------:R-:W-:Y:S06]  /*1040*/  BAR.SYNC.DEFER_BLOCKING 0x0 ;  /* 0x0000000000007b1d */ /* 0x000fec0000010000 */
.L_x_13:
[----:B------:R-:W0:Y:S01]  /*1050*/  LDC R9, c[0x0][0x294] ;  /* 0x0000a500ff097b82 */ /* 0x000e220000000800 */
[----:B------:R-:W-:Y:S01]  /*1060*/  ISETP.NE.AND P0, PT, R8, RZ, PT ;  /* 0x000000ff0800720c */ /* 0x000fe20003f05270 */
[----:B0-----:R-:W-:-:S05]  /*1070*/  VIADD R6, R9, 0x1f ;  /* 0x0000001f09067836 */ /* 0x001fca0000000000 */
[----:B------:R-:W-:-:S04]  /*1080*/  SHF.R.S32.HI R7, RZ, 0x1f, R6 ;  /* 0x0000001fff077819 */ /* 0x000fc80000011406 */
[----:B------:R-:W-:-:S04]  /*1090*/  LEA.HI R7, R7, R6, RZ, 0x5 ;  /* 0x0000000607077211 */ /* 0x000fc800078f28ff */
[----:B------:R-:W-:Y:S01]  /*10a0*/  SHF.R.S32.HI R10, RZ, 0x5, R7 ;  /* 0x00000005ff0a7819 */ /* 0x000fe20000011407 */
[----:B------:R-:W-:Y:S06]  /*10b0*/  @!P0 BRA `(.L_x_14) ;  /* 0x0000009c00f88947 */ /* 0x000fec0003800000 */
[----:B------:R-:W-:-:S13]  /*10c0*/  ISETP.NE.AND P0, PT, R8, 0x1, PT ;  /* 0x000000010800780c */ /* 0x000fda0003f05270 */
[----:B------:R-:W-:Y:S05]  /*10d0*/  @P0 EXIT ;  /* 0x000000000000094d */ /* 0x000fea0003800000 */
[----:B------:R-:W-:Y:S01]  /*10e0*/  ISETP.GE.AND P0, PT, R9, 0x1, PT ;  /* 0x000000010900780c */ /* 0x000fe20003f06270 */
[----:B------:R-:W-:Y:S01]  /*10f0*/  UMOV UR4, URZ ;  /* 0x0000003f00047c82 */ /* 0x000fe20008000000 */
[----:B------:R-:W-:Y:S02]  /*1100*/  CS2R R86, SRZ ;  /* 0x0000000000567805 */ /* 0x000fe4000001ff00 */
[----:B------:R-:W-:Y:S02]  /*1110*/  CS2R R88, SRZ ;  /* 0x0000000000587805 */ /* 0x000fe4000001ff00 */
[----:B------:R-:W-:Y:S02]  /*1120*/  CS2R R90, SRZ ;  /* 0x00000000005a7805 */ /* 0x000fe4000001ff00 */
[----:B------:R-:W-:Y:S02]  /*1130*/  CS2R R92, SRZ ;  /* 0x00000000005c7805 */ /* 0x000fe4000001ff00 */
[----:B------:R-:W-:-:S02]  /*1140*/  CS2R R94, SRZ ;  /* 0x00000000005e7805 */ /* 0x000fc4000001ff00 */
[----:B------:R-:W-:Y:S02]  /*1150*/  CS2R R96, SRZ ;  /* 0x0000000000607805 */ /* 0x000fe4000001ff00 */
        /* <DEDUP_REMOVED lines=57> */
[----:B------:R-:W-:Y:S01]  /*14f0*/  CS2R R84, SRZ ;  /* 0x0000000000547805 */ /* 0x000fe2000001ff00 */
[----:B------:R-:W-:Y:S06]  /*1500*/  @!P0 BRA `(.L_x_15) ;  /* 0x0000000000948947 */ /* 0x000fec0003800000 */
[----:B------:R-:W-:-:S04]  /*1510*/  LOP3.LUT R5, R3, 0x1, RZ, 0xfc, !PT ;  /* 0x0000000103057812 */ /* 0x000fc800078efcff */
[----:B------:R-:W-:-:S13]  /*1520*/  ISETP.NE.AND P0, PT, R5, 0x3, PT ;  /* 0x000000030500780c */ /* 0x000fda0003f05270 */
[----:B------:R-:W-:Y:S05]  /*1530*/  @!P0 BRA `(.L_x_16) ;  /* 0x0000000000048947 */ /* 0x000fea0003800000 */
[----:B------:R-:W-:Y:S01]  /*1540*/  BPT.TRAP 0x1 ;  /* 0x000000040000795c */ /* 0x000fe20000300000 */
.L_x_16:
[----:B------:R-:W0:Y:S01]  /*1550*/  S2UR UR5, SR_CgaCtaId ;  /* 0x00000000000579c3 */ /* 0x000e220000008800 */
[----:B------:R-:W-:Y:S01]  /*1560*/  SHF.L.U32 R5, RZ, 0x1f, RZ ;  /* 0x0000001fff057819 */ /* 0x000fe200000006ff */
[----:B------:R-:W-:Y:S02]  /*1570*/  UMOV UR4, 0x400 ;  /* 0x0000040000047882 */ /* 0x000fe40000000000 */
[----:B0-----:R-:W-:-:S12]  /*1580*/  ULEA UR6, UR5, UR4, 0x18 ;  /* 0x0000000405067291 */ /* 0x001fd8000f8ec03f */
.L_x_17:
[----:B0-----:R-:W-:-:S04]  /*1590*/  IMAD.U32 R6, RZ, RZ, UR6 ;  /* 0x00000006ff067e24 */ /* 0x001fc8000f8e00ff */
[----:B------:R0:W1:Y:S03]  /*15a0*/  SYNCS.PHASECHK.TRANS64.TRYWAIT P0, [R6+URZ+0x38000], R5 ;  /* 0x03800005060075a7 */ /* 0x000066000800017f */
[----:B-1----:R-:W-:Y:S05]  /*15b0*/  @!P0 NANOSLEEP.SYNCS 0x989680 ;  /* 0x009896800000895d */ /* 0x002fea0003900000 */
[----:B------:R-:W1:Y:S02]  /*15c0*/  @!P0 SYNCS.PHASECHK.TRANS64 P0, [R6+URZ+0x38000], R5 ;  /* 0x03800005060085a7 */ /* 0x000e64000800007f */
[----:B-1----:R-:W-:Y:S05]  /*15d0*/  @!P0 BRA `(.L_x_17) ;  /* 0xfffffffc00ec8947 */ /* 0x002fea000383ffff */
[----:B------:R-:W-:Y:S01]  /*15e0*/  UIADD3 UR4, UR6, 0x1c000, URZ ;  /* 0x0001c00006047890 */ /* 0x000fe2000fffe03f */
[----:B------:R-:W-:Y:S01]  /*15f0*/  WARPGROUP.ARRIVE ;  /* 0x00000000000079c5 */ /* 0x000fe20000000000 */
[----:B------:R-:W-:Y:S02]  /*1600*/  UMOV UR7, 0x40000040 ;  /* 0x4000004000077882 */ /* 0x000fe40000000000 */
[----:B------:R-:W-:Y:S02]  /*1610*/  USHF.R.U32.HI UR5, URZ, 0x4, UR4 ;  /* 0x000000043f057899 */ /* 0x000fe40008011604 */
[----:B------:R-:W-:Y:S02]  /*1620*/  USHF.R.U32.HI UR4, URZ, 0x4, UR6 ;  /* 0x000000043f047899 */ /* 0x000fe40008011606 */
[----:B------:R-:W-:Y:S02]  /*1630*/  ULOP3.LUT UR5, UR5, 0x3fff, URZ, 0xc0, !UPT ;  /* 0x00003fff05057892 */ /* 0x000fe4000f8ec03f */
[----:B------:R-:W-:-:S02]  /*1640*/  ULOP3.LUT UR8, UR4, 0x3fff, URZ, 0xc0, !UPT ;  /* 0x00003fff04087892 */ /* 0x000fc4000f8ec03f */
[----:B------:R-:W-:-:S03]  /*1650*/  ULOP3.LUT UR9, UR5, 0x1000000, URZ, 0xfc, !UPT ;  /* 0x0100000005097892 */ /* 0x000fc6000f8efc3f */
[----:B------:R-:W-:Y:S02]  /*1660*/  UMOV UR5, 0x40000040 ;  /* 0x4000004000057882 */ /* 0x000fe40000000000 */
[----:B------:R-:W-:Y:S02]  /*1670*/  UMOV UR4, UR8 ;  /* 0x0000000800047c82 */ /* 0x000fe40008000000 */
[----:B------:R-:W-:Y:S02]  /*1680*/  UMOV UR6, UR9 ;  /* 0x0000000900067c82 */ /* 0x000fe40008000000 */
[----:B------:R-:W-:Y:S01]  /*1690*/  HGMMA.64x128x16.F32 R88, gdesc[UR4].tnspA.tnspB, RZ, !UPT ;  /* 0x61e00000045879f0 */ /* 0x000fe2000c7008ff */
[----:B------:R-:W-:Y:S01]  /*16a0*/  UIADD3 UR4, UR8, 0x100, URZ ;  /* 0x0000010008047890 */ /* 0x000fe2000fffe03f */
[----:B------:R-:W-:-:S10]  /*16b0*/  UMOV UR5, 0x40000040 ;  /* 0x4000004000057882 */ /* 0x000fd40000000000 */
[----:B------:R-:W-:Y:S01]  /*16c0*/  HGMMA.64x128x16.F32 R24, gdesc[UR4].tnspA.tnspB, RZ, !UPT ;  /* 0x61e00000041879f0 */ /* 0x000fe2000c7008ff */
[----:B------:R-:W-:Y:S02]  /*16d0*/  UIADD3 UR4, UR8, 0x80, URZ ;  /* 0x0000008008047890 */ /* 0x000fe4000fffe03f */
[----:B------:R-:W-:Y:S01]  /*16e0*/  UIADD3 UR6, UR9, 0x80, URZ ;  /* 0x0000008009067890 */ /* 0x000fe2000fffe03f */
[----:B------:R-:W-:Y:S01]  /*16f0*/  UMOV UR5, 0x40000040 ;  /* 0x4000004000057882 */ /* 0x000fe20000000000 */
[----:B------:R-:W-:-:S07]  /*1700*/  UMOV UR7, 0x40000040 ;  /* 0x4000004000077882 */ /* 0x000fce0000000000 */
[----:B------:R-:W-:Y:S01]  /*1710*/  HGMMA.64x128x16.F32 R88, gdesc[UR4].tnspA.tnspB, R88 ;  /* 0x61e00000045879f0 */ /* 0x000fe20008700858 */
[----:B------:R-:W-:Y:S01]  /*1720*/  UIADD3 UR4, UR8, 0x180, URZ ;  /* 0x0000018008047890 */ /* 0x000fe2000fffe03f */
[----:B------:R-:W-:-:S10]  /*1730*/  UMOV UR5, 0x40000040 ;  /* 0x4000004000057882 */ /* 0x000fd40000000000 */
[----:B------:R-:W-:Y:S01]  /*1740*/  HGMMA.64x128x16.F32 R24, gdesc[UR4].tnspA.tnspB, R24, gsb0 ;  /* 0x61e00000041879f0 */ /* 0x000fe20008000818 */
[----:B------:R-:W-:-:S05]  /*1750*/  UMOV UR4, 0x1 ;  /* 0x0000000100047882 */ /* 0x000fca0000000000 */
.L_x_15:
[----:B0-----:R-:W-:-:S05]  /*1760*/  VIMNMX R5, R10, 0x1, PT ;  /* 0x000000010a057848 */ /* 0x001fca0003fe0100 */
[----:B------:R-:W-:-:S05]  /*1770*/  IMAD.IADD R5, R10, 0x1, -R5 ;  /* 0x000000010a057824 */ /* 0x000fca00078e0a05 */
[----:B------:R-:W-:-:S13]  /*1780*/  ISETP.GE.AND P0, PT, R5, 0x1, PT ;  /* 0x000000010500780c */ /* 0x000fda0003f06270 */
[----:B------:R-:W-:Y:S05]  /*1790*/  @!P0 BRA `(.L_x_18) ;  /* 0x0000000400048947 */ /* 0x000fea0003800000 */
[----:B------:R-:W0:Y:S01]  /*17a0*/  S2UR UR6, SR_CgaCtaId ;  /* 0x00000000000679c3 */ /* 0x000e220000008800 */
[----:B------:R-:W-:Y:S01]  /*17b0*/  UMOV UR5, 0x400 ;  /* 0x0000040000057882 */ /* 0x000fe20000000000 */
[----:B------:R-:W-:Y:S01]  /*17c0*/  LOP3.LUT R10, R3, 0x1, RZ, 0xfc, !PT ;  /* 0x00000001030a7812 */ /* 0x000fe200078efcff */
[----:B------:R-:W-:Y:S01]  /*17d0*/  IMAD.MOV.U32 R9, RZ, RZ, RZ ;  /* 0x000000ffff097224 */ /* 0x000fe200078e00ff */
[----:B------:R-:W-:Y:S01]  /*17e0*/  UISETP.NE.U32.AND UP0, UPT, UR4, URZ, UPT ;  /* 0x0000003f0400728c */ /* 0x000fe2000bf05070 */
[----:B------:R-:W-:Y:S01]  /*17f0*/  IMAD.MOV.U32 R6, RZ, RZ, RZ ;  /* 0x000000ffff067224 */ /* 0x000fe200078e00ff */
[----:B0-----:R-:W-:-:S04]  /*1800*/  ULEA UR7, UR6, UR5, 0x18 ;  /* 0x0000000506077291 */ /* 0x001fc8000f8ec03f */
[----:B------:R-:W-:-:S04]  /*1810*/  UIADD3 UR5, UR7, 0x1c000, URZ ;  /* 0x0001c00007057890 */ /* 0x000fc8000fffe03f */
[----:B------:R-:W-:Y:S02]  /*1820*/  USHF.R.U32.HI UR6, URZ, 0x4, UR5 ;  /* 0x000000043f067899 */ /* 0x000fe40008011605 */
[----:B------:R-:W-:Y:S02]  /*1830*/  USHF.R.U32.HI UR5, URZ, 0x4, UR7 ;  /* 0x000000043f057899 */ /* 0x000fe40008011607 */
[----:B------:R-:W-:Y:S02]  /*1840*/  ULOP3.LUT UR6, UR6, 0x3fff, URZ, 0xc0, !UPT ;  /* 0x00003fff06067892 */ /* 0x000fe4000f8ec03f */
[----:B------:R-:W-:Y:S02]  /*1850*/  ULOP3.LUT UR14, UR5, 0x3fff, URZ, 0xc0, !UPT ;  /* 0x00003fff050e7892 */ /* 0x000fe4000f8ec03f */
[----:B------:R-:W-:-:S12]  /*1860*/  ULOP3.LUT UR15, UR6, 0x1000000, URZ, 0xfc, !UPT ;  /* 0x01000000060f7892 */ /* 0x000fd8000f8efc3f */
.L_x_23:
[----:B------:R-:W-:-:S13]  /*1870*/  ISETP.NE.AND P1, PT, R10, 0x3, PT ;  /* 0x000000030a00780c */ /* 0x000fda0003f25270 */
[----:B------:R-:W-:Y:S05]  /*1880*/  @!P1 BRA `(.L_x_19) ;  /* 0x0000000000049947 */ /* 0x000fea0003800000 */
[----:B------:R-:W-:Y:S01]  /*1890*/  BPT.TRAP 0x1 ;  /* 0x000000040000795c */ /* 0x000fe20000300000 */
.L_x_19:
[----:B------:R-:W-:Y:S01]  /*18a0*/  SHF.L.U32 R7, R9, 0x1f, RZ ;  /* 0x0000001f09077819 */ /* 0x000fe200000006ff */
[----:B------:R-:W-:-:S12]  /*18b0*/  ULEA UR5, UR4, UR7, 0x3 ;  /* 0x0000000704057291 */ /* 0x000fd8000f8e183f */
.L_x_20:
[----:B0-----:R-:W-:-:S04]  /*18c0*/  IMAD.U32 R8, RZ, RZ, UR5 ;  /* 0x00000005ff087e24 */ /* 0x001fc8000f8e00ff */
[----:B------:R0:W1:Y:S03]  /*18d0*/  SYNCS.PHASECHK.TRANS64.TRYWAIT P0, [R8+URZ+0x38000], R7 ;  /* 0x03800007080075a7 */ /* 0x000066000800017f */
[----:B-1----:R-:W-:Y:S05]  /*18e0*/  @!P0 NANOSLEEP.SYNCS 0x989680 ;  /* 0x009896800000895d */ /* 0x002fea0003900000 */
[----:B------:R-:W1:Y:S02]  /*18f0*/  @!P0 SYNCS.PHASECHK.TRANS64 P0, [R8+URZ+0x38000], R7 ;  /* 0x03800007080085a7 */ /* 0x000e64000800007f */
[----:B-1----:R-:W-:Y:S05]  /*1900*/  @!P0 BRA `(.L_x_20) ;  /* 0xfffffffc00ec8947 */ /* 0x002fea000383ffff */
[----:B------:R-:W-:Y:S01]  /*1910*/  ULEA UR5, UR4, UR14, 0x9 ;  /* 0x0000000e04057291 */ /* 0x000fe2000f8e483f */
[----:B------:R-:W-:Y:S01]  /*1920*/  WARPGROUP.ARRIVE ;  /* 0x00000000000079c5 */ /* 0x000fe20000000000 */
[----:B------:R-:W-:Y:S01]  /*1930*/  ULEA UR6, UR4, UR15, 0x9 ;  /* 0x0000000f04067291 */ /* 0x000fe2000f8e483f */
[----:B------:R-:W-:Y:S01]  /*1940*/  UMOV UR9, 0x40000040 ;  /* 0x4000004000097882 */ /* 0x000fe20000000000 */
[----:B------:R-:W-:-:S03]  /*1950*/  UMOV UR11, 0x40000040 ;  /* 0x40000040000b7882 */ /* 0x000fc60000000000 */
[----:B------:R-:W-:Y:S02]  /*1960*/  UMOV UR8, UR5 ;  /* 0x0000000500087c82 */ /* 0x000fe40008000000 */
[----:B------:R-:W-:Y:S02]  /*1970*/  UMOV UR10, UR6 ;  /* 0x00000006000a7c82 */ /* 0x000fe40008000000 */
[----:B------:R-:W-:Y:S01]  /*1980*/  HGMMA.64x128x16.F32 R88, gdesc[UR8].tnspA.tnspB, R88, UP0 ;  /* 0x61e00000085879f0 */ /* 0x000fe2000bf00858 */
[----:B------:R-:W-:Y:S01]  /*1990*/  UIADD3 UR8, UR5, 0x100, URZ ;  /* 0x0000010005087890 */ /* 0x000fe2000fffe03f */
[----:B------:R-:W-:-:S10]  /*19a0*/  UMOV UR9, 0x40000040 ;  /* 0x4000004000097882 */ /* 0x000fd40000000000 */
[----:B------:R-:W-:Y:S01]  /*19b0*/  HGMMA.64x128x16.F32 R24, gdesc[UR8].tnspA.tnspB, R24, UP0 ;  /* 0x61e00000081879f0 */ /* 0x000fe2000bf00818 */
[----:B------:R-:W-:Y:S02]  /*19c0*/  UIADD3 UR8, UR5, 0x80, URZ ;  /* 0x0000008005087890 */ /* 0x000fe4000fffe03f */
[----:B------:R-:W-:Y:S01]  /*19d0*/  UIADD3 UR10, UR6, 0x80, URZ ;  /* 0x00000080060a7890 */ /* 0x000fe2000fffe03f */
[----:B------:R-:W-:Y:S01]  /*19e0*/  UMOV UR9, 0x40000040 ;  /* 0x4000004000097882 */ /* 0x000fe20000000000 */
[----:B------:R-:W-:-:S07]  /*19f0*/  UMOV UR11, 0x40000040 ;  /* 0x40000040000b7882 */ /* 0x000fce0000000000 */
[----:B------:R-:W-:Y:S01]  /*1a00*/  HGMMA.64x128x16.F32 R88, gdesc[UR8].tnspA.tnspB, R88 ;  /* 0x61e00000085879f0 */ /* 0x000fe20008700858 */
[----:B------:R-:W-:Y:S01]  /*1a10*/  UIADD3 UR8, UR5, 0x180, URZ ;  /* 0x0000018005087890 */ /* 0x000fe2000fffe03f */
[----:B------:R-:W-:-:S10]  /*1a20*/  UMOV UR9, 0x40000040 ;  /* 0x4000004000097882 */ /* 0x000fd40000000000 */
[----:B------:R-:W-:Y:S03]  /*1a30*/  HGMMA.64x128x16.F32 R24, gdesc[UR8].tnspA.tnspB, R24, gsb0 ;  /* 0x61e00000081879f0 */ /* 0x000fe60008000818 */
[----:B------:R-:W-:Y:S02]  /*1a40*/  WARPGROUP.DEPBAR.LE gsb0, 0x1 ;  /* 0x00008000000079c5 */ /* 0x000fe40000010100 */
[----:B------:R-:W-:Y:S05]  /*1a50*/  @!P1 BRA `(.L_x_21) ;  /* 0x0000000000049947 */ /* 0x000fea0003800000 */
[----:B------:R-:W-:Y:S01]  /*1a60*/  BPT.TRAP 0x1 ;  /* 0x000000040000795c */ /* 0x000fe20000300000 */
.L_x_21:
[----:B------:R-:W-:-:S13]  /*1a70*/  ISETP.NE.AND P0, PT, R19, RZ, PT ;  /* 0x000000ff1300720c */ /* 0x000fda0003f05270 */
[----:B0-----:R-:W-:-:S05]  /*1a80*/  @P0 LEA R7, R6, UR7, 0x3 ;  /* 0x0000000706070c11 */ /* 0x001fca000f8e18ff */
[----:B------:R-:W-:-:S05]  /*1a90*/  @P0 VIADD R7, R7, 0x38070 ;  /* 0x0003807007070836 */ /* 0x000fca0000000000 */
[----:B------:R-:W-:-:S04]  /*1aa0*/  @P0 PRMT R7, R4, 0x654, R7 ;  /* 0x0000065404070816 */ /* 0x000fc80000000007 */
[----:B------:R0:W-:Y:S01]  /*1ab0*/  @P0 SYNCS.ARRIVE.TRANS64.RED.A1T0 RZ, [R7+URZ], RZ ;  /* 0x000000ff07ff09a7 */ /* 0x0001e2000810043f */
[----:B------:R-:W-:-:S13]  /*1ac0*/  ISETP.GT.U32.AND P0, PT, R3, 0x1, PT ;  /* 0x000000010300780c */ /* 0x000fda0003f04070 */
[----:B0-----:R-:W-:Y:S05]  /*1ad0*/  @P0 BRA `(.L_x_22) ;  /* 0x0000000000040947 */ /* 0x001fea0003800000 */
[----:B------:R-:W-:Y:S01]  /*1ae0*/  BPT.TRAP 0x1 ;  /* 0x000000040000795c */ /* 0x000fe20000300000 */
.L_x_22:
[----:B------:R-:W-:Y:S01]  /*1af0*/  UIADD3 UR4, UR4, 0x1, URZ ;  /* 0x0000000104047890 */ /* 0x000fe2000fffe03f */
[C---:B------:R-:W-:Y:S01]  /*1b00*/  ISETP.GT.AND P1, PT, R5.reuse, 0x1, PT ;  /* 0x000000010500780c */ /* 0x040fe20003f24270 */
[----:B------:R-:W-:Y:S02]  /*1b10*/  VIADD R6, R6, 0x1 ;  /* 0x0000000106067836 */ /* 0x000fe40000000000 */
[----:B------:R-:W-:Y:S01]  /*1b20*/  UISETP.NE.AND UP0, UPT, UR4, 0xe, UPT ;  /* 0x0000000e0400788c */ /* 0x000fe2000bf05270 */
[----:B------:R-:W-:Y:S02]  /*1b30*/  VIADD R5, R5, 0xffffffff ;  /* 0xffffffff05057836 */ /* 0x000fe40000000000 */
[C---:B------:R-:W-:Y:S01]  /*1b40*/  ISETP.NE.AND P0, PT, R6.reuse, 0xe, PT ;  /* 0x0000000e0600780c */ /* 0x040fe20003f05270 */
[----:B------:R-:W-:Y:S02]  /*1b50*/  USEL UR5, URZ, 0x1, UP0 ;  /* 0x000000013f057887 */ /* 0x000fe40008000000 */
[----:B------:R-:W-:Y:S01]  /*1b60*/  USEL UR4, UR4, URZ, UP0 ;  /* 0x0000003f04047287 */ /* 0x000fe20008000000 */
[----:B------:R-:W-:Y:S01]  /*1b70*/  SEL R6, R6, RZ, P0 ;  /* 0x000000ff06067207 */ /* 0x000fe20000000000 */
[----:B------:R-:W-:-:S02]  /*1b80*/  UPLOP3.LUT UP0, UPT, UPT, UPT, UPT, 0x80, 0x0 ;  /* 0x000000000000789c */ /* 0x000fc40003f0f070 */
[----:B------:R-:W-:Y:S01]  /*1b90*/  LOP3.LUT R9, R9, UR5, RZ, 0x3c, !PT ;  /* 0x0000000509097c12 */ /* 0x000fe2000f8e3cff */
[----:B------:R-:W-:Y:S08]  /*1ba0*/  @P1 BRA `(.L_x_23) ;  /* 0xfffffffc00301947 */ /* 0x000ff0000383ffff */
.L_x_18:
[----:B------:R-:W0:Y:S01]  /*1bb0*/  LDC R5, c[0x0][0x294] ;  /* 0x0000a500ff057b82 */ /* 0x000e220000000800 */
[----:B------:R-:W-:Y:S02]  /*1bc0*/  WARPGROUP.DEPBAR.LE gsb0, 0x0 ;  /* 0x00008000000079c5 */ /* 0x000fe40000010000 */
[----:B0-----:R-:W-:-:S13]  /*1bd0*/  ISETP.GE.AND P0, PT, R5, 0x1, PT ;  /* 0x000000010500780c */ /* 0x001fda0003f06270 */
[----:B------:R-:W-:Y:S05]  /*1be0*/  @!P0 BRA `(.L_x_24) ;  /* 0x0000000000708947 */ /* 0x000fea0003800000 */
[----:B------:R-:W-:-:S04]  /*1bf0*/  LOP3.LUT R6, R3, 0x1, RZ, 0xfc, !PT ;  /* 0x0000000103067812 */ /* 0x000fc800078efcff */
[----:B------:R-:W-:-:S13]  /*1c00*/  ISETP.NE.AND P0, PT, R6, 0x3, PT ;  /* 0x000000030600780c */ /* 0x000fda0003f05270 */
[----:B------:R-:W-:Y:S05]  /*1c10*/  @!P0 BRA `(.L_x_25) ;  /* 0x0000000000048947 */ /* 0x000fea0003800000 */
[----:B------:R-:W-:Y:S01]  /*1c20*/  BPT.TRAP 0x1 ;  /* 0x000000040000795c */ /* 0x000fe20000300000 */
.L_x_25:
[----:B------:R-:W-:Y:S01]  /*1c30*/  ISETP.NE.AND P0, PT, R19, RZ, PT ;  /* 0x000000ff1300720c */ /* 0x000fe20003f05270 */
[----:B------:R-:W-:Y:S01]  /*1c40*/  BSSY B0, `(.L_x_26) ;  /* 0x0000014000007945 */ /* 0x000fe20003800000 */
[----:B------:R-:W-:-:S11]  /*1c50*/  ISETP.GT.U32.AND P1, PT, R3, 0x1, PT ;  /* 0x000000010300780c */ /* 0x000fd60003f24070 */
[----:B------:R-:W-:Y:S05]  /*1c60*/  @!P0 BRA `(.L_x_27) ;  /* 0x0000000000448947 */ /* 0x000fea0003800000 */
[----:B------:R-:W-:Y:S01]  /*1c70*/  VIADD R5, R5, 0x1f ;  /* 0x0000001f05057836 */ /* 0x000fe20000000000 */
[----:B------:R-:W0:Y:S04]  /*1c80*/  S2R R10, SR_CgaCtaId ;  /* 0x00000000000a7919 */ /* 0x000e280000008800 */
[----:B------:R-:W-:-:S04]  /*1c90*/  SHF.R.S32.HI R6, RZ, 0x1f, R5 ;  /* 0x0000001fff067819 */ /* 0x000fc80000011405 */
[----:B------:R-:W-:Y:S02]  /*1ca0*/  LEA.HI R6, R6, R5, RZ, 0x5 ;  /* 0x0000000506067211 */ /* 0x000fe400078f28ff */
[----:B------:R-:W-:Y:S02]  /*1cb0*/  MOV R5, 0x400 ;  /* 0x0000040000057802 */ /* 0x000fe40000000f00 */
[----:B------:R-:W-:-:S04]  /*1cc0*/  SHF.R.S32.HI R6, RZ, 0x5, R6 ;  /* 0x00000005ff067819 */ /* 0x000fc80000011406 */
[----:B------:R-:W-:-:S05]  /*1cd0*/  VIMNMX R3, R6, 0x1, PT ;  /* 0x0000000106037848 */ /* 0x000fca0003fe0100 */
[----:B------:R-:W-:-:S05]  /*1ce0*/  IMAD.IADD R8, R6, 0x1, -R3 ;  /* 0x0000000106087824 */ /* 0x000fca00078e0a03 */
[----:B------:R-:W-:-:S05]  /*1cf0*/  SHF.R.U32.HI R6, RZ, 0x1, R8 ;  /* 0x00000001ff067819 */ /* 0x000fca0000011608 */
[----:B------:R-:W-:Y:S01]  /*1d00*/  IMAD.WIDE.U32 R6, R6, -0x6db6db6d, RZ ;  /* 0x9249249306067825 */ /* 0x000fe200078e00ff */
[----:B0-----:R-:W-:-:S04]  /*1d10*/  LEA R10, R10, R5, 0x18 ;  /* 0x000000050a0a7211 */ /* 0x001fc800078ec0ff */
[----:B------:R-:W-:-:S05]  /*1d20*/  SHF.R.U32.HI R3, RZ, 0x2, R7 ;  /* 0x00000002ff037819 */ /* 0x000fca0000011607 */
[----:B------:R-:W-:-:S04]  /*1d30*/  IMAD R3, R3, -0xe, R8 ;  /* 0xfffffff203037824 */ /* 0x000fc800078e0208 */
[----:B------:R-:W-:-:S04]  /*1d40*/  IMAD R3, R3, 0x8, R10 ;  /* 0x0000000803037824 */ /* 0x000fc800078e020a */
[----:B------:R-:W-:-:S05]  /*1d50*/  VIADD R3, R3, 0x38070 ;  /* 0x0003807003037836 */ /* 0x000fca0000000000 */
[----:B------:R-:W-:-:S04]  /*1d60*/  PRMT R3, R4, 0x654, R3 ;  /* 0x0000065404037816 */ /* 0x000fc80000000003 */
[----:B------:R0:W-:Y:S03]  /*1d70*/  SYNCS.ARRIVE.TRANS64.RED.A1T0 RZ, [R3+URZ], RZ ;  /* 0x000000ff03ff79a7 */ /* 0x0001e6000810043f */
.L_x_27:
[----:B------:R-:W-:Y:S05]  /*1d80*/  BSYNC B0 ;  /* 0x0000000000007941 */ /* 0x000fea0003800000 */
.L_x_26:
[----:B------:R-:W-:Y:S05]  /*1d90*/  @P1 BRA `(.L_x_24) ;  /* 0x0000000000041947 */ /* 0x000fea0003800000 */
[----:B------:R-:W-:Y:S01]  /*1da0*/  BPT.TRAP 0x1 ;  /* 0x000000040000795c */ /* 0x000fe20000300000 */
.L_x_24:
[----:B0-----:R-:W0:Y:S01]  /*1db0*/  S2R R3, SR_TID.X ;  /* 0x0000000000037919 */ /* 0x001e220000002100 */
[----:B------:R-:W1:Y:S01]  /*1dc0*/  LDC.64 R18, c[0x0][0x280] ;  /* 0x0000a000ff127b82 */ /* 0x000e620000000a00 */
[----:B------:R-:W4:Y:S07]  /*1dd0*/  S2R R11, SR_CTAID.X ;  /* 0x00000000000b7919 */ /* 0x000f2e0000002500 */
[----:B------:R-:W2:Y:S01]  /*1de0*/  LDC.64 R166, c[0x0][0x658] ;  /* 0x00019600ffa67b82 */ /* 0x000ea20000000a00 */
[----:B0-----:R-:W-:-:S04]  /*1df0*/  SHF.R.S32.HI R4, RZ, 0x1f, R3 ;  /* 0x0000001fff047819 */ /* 0x001fc80000011403 */
[----:B------:R-:W-:Y:S01]  /*1e00*/  LEA.HI R4, R4, R3, RZ, 0x7 ;  /* 0x0000000304047211 */ /* 0x000fe200078f38ff */
[----:B----4-:R-:W-:-:S03]  /*1e10*/  IMAD.SHL.U32 R10, R11, 0x80, RZ ;  /* 0x000000800b0a7824 */ /* 0x010fc600078e00ff */
[----:B------:R-:W-:Y:S02]  /*1e20*/  LOP3.LUT R4, R4, 0xffffff80, RZ, 0xc0, !PT ;  /* 0xffffff8004047812 */ /* 0x000fe400078ec0ff */
[----:B-1----:R-:W-:-:S03]  /*1e30*/  ISETP.GE.AND P0, PT, R10, R18, PT ;  /* 0x000000120a00720c */ /* 0x002fc60003f06270 */
[----:B------:R-:W-:-:S05]  /*1e40*/  IMAD.IADD R8, R3, 0x1, -R4 ;  /* 0x0000000103087824 */ /* 0x000fca00078e0a04 */
[----:B------:R-:W-:-:S04]  /*1e50*/  SHF.R.S32.HI R7, RZ, 0x1f, R8 ;  /* 0x0000001fff077819 */ /* 0x000fc80000011408 */
[CC--:B------:R-:W-:Y:S02]  /*1e60*/  LEA.HI R3, R7.reuse, R8.reuse, RZ, 0x2 ;  /* 0x0000000807037211 */ /* 0x0c0fe400078f10ff */
[----:B------:R-:W-:Y:S02]  /*1e70*/  LEA.HI R6, R7, R8, RZ, 0x5 ;  /* 0x0000000807067211 */ /* 0x000fe400078f28ff */
[--C-:B------:R-:W-:Y:S02]  /*1e80*/  SHF.R.S32.HI R4, RZ, 0x2, R3.reuse ;  /* 0x00000002ff047819 */ /* 0x100fe40000011403 */
[----:B------:R-:W-:Y:S02]  /*1e90*/  SHF.R.S32.HI R5, RZ, 0x1f, R3 ;  /* 0x0000001fff057819 */ /* 0x000fe40000011403 */
[----:B------:R-:W-:Y:S02]  /*1ea0*/  LOP3.LUT R3, R3, 0xfffffffc, RZ, 0xc0, !PT ;  /* 0xfffffffc03037812 */ /* 0x000fe400078ec0ff */
[----:B------:R-:W-:-:S02]  /*1eb0*/  LEA.HI R5, R5, R4, RZ, 0x3 ;  /* 0x0000000405057211 */ /* 0x000fc400078f18ff */
[----:B------:R-:W-:Y:S01]  /*1ec0*/  SHF.R.S32.HI R9, RZ, 0x5, R6 ;  /* 0x00000005ff097819 */ /* 0x000fe20000011406 */
[----:B------:R-:W-:Y:S01]  /*1ed0*/  IMAD.IADD R8, R8, 0x1, -R3 ;  /* 0x0000000108087824 */ /* 0x000fe200078e0a03 */
[----:B------:R-:W-:-:S03]  /*1ee0*/  LOP3.LUT R5, R5, 0xfffffff8, RZ, 0xc0, !PT ;  /* 0xfffffff805057812 */ /* 0x000fc600078ec0ff */
[----:B------:R-:W-:Y:S02]  /*1ef0*/  IMAD.SHL.U32 R12, R8, 0x2, RZ ;  /* 0x00000002080c7824 */ /* 0x000fe400078e00ff */
[----:B------:R-:W-:-:S03]  /*1f00*/  IMAD.IADD R4, R4, 0x1, -R5 ;  /* 0x0000000104047824 */ /* 0x000fc600078e0a05 */
[----:B------:R-:W-:Y:S02]  /*1f10*/  SHF.R.S32.HI R13, RZ, 0x1f, R12 ;  /* 0x0000001fff0d7819 */ /* 0x000fe4000001140c */
[----:B------:R-:W-:-:S03]  /*1f20*/  SHF.R.S32.HI R5, RZ, 0x1f, R4 ;  /* 0x0000001fff057819 */ /* 0x000fc60000011404 */
[----:B------:R-:W-:-:S04]  /*1f30*/  IMAD.WIDE R158, R9, 0x10, R4 ;  /* 0x00000010099e7825 */ /* 0x000fc800078e0204 */
[----:B------:R-:W-:Y:S01]  /*1f40*/  IMAD.WIDE R158, R11, 0x80, R158 ;  /* 0x000000800b9e7825 */ /* 0x000fe200078e029e */
[----:B--2---:R-:W-:Y:S06]  /*1f50*/  @P0 EXIT ;  /* 0x000000000000094d */ /* 0x004fec0003800000 */
[----:B------:R-:W-:Y:S01]  /*1f60*/  ULDC UR4, c[0x0][0x288] ;  /* 0x0000a20000047ab9 */ /* 0x000fe20000000800 */
[----:B------:R-:W-:Y:S01]  /*1f70*/  IMAD.SHL.U32 R155, R16, 0x80, RZ ;  /* 0x00000080109b7824 */ /* 0x000fe200078e00ff */
[----:B------:R-:W-:Y:S01]  /*1f80*/  ISETP.GE.AND P0, PT, R21, UR4, PT ;  /* 0x0000000415007c0c */ /* 0x000fe2000bf06270 */
[-C--:B------:R-:W-:Y:S01]  /*1f90*/  IMAD.WIDE.U32 R6, R158, R166.reuse, R12 ;  /* 0x000000a69e067225 */ /* 0x080fe200078e000c */
[----:B------:R-:W-:Y:S01]  /*1fa0*/  SHF.R.S32.HI R152, RZ, 0x1f, R21 ;  /* 0x0000001fff987819 */ /* 0x000fe20000011415 */
[----:B------:R-:W-:Y:S01]  /*1fb0*/  ULDC.64 UR4, c[0x0][0x660] ;  /* 0x0001980000047ab9 */ /* 0x000fe20000000a00 */
[----:B------:R-:W-:Y:S01]  /*1fc0*/  ISETP.GE.OR P0, PT, R155, R19, P0 ;  /* 0x000000139b00720c */ /* 0x000fe20000706670 */
[----:B------:R-:W-:Y:S01]  /*1fd0*/  IMAD R3, R159, R166, RZ ;  /* 0x000000a69f037224 */ /* 0x000fe200078e02ff */
[----:B------:R-:W-:Y:S01]  /*1fe0*/  SHF.R.S32.HI R153, RZ, 0x1f, R155 ;  /* 0x0000001fff997819 */ /* 0x000fe2000001149b */
[----:B------:R-:W-:Y:S01]  /*1ff0*/  IMAD R16, R152, UR4, RZ ;  /* 0x0000000498107c24 */ /* 0x000fe2000f8e02ff */
[----:B------:R-:W-:Y:S01]  /*2000*/  IADD3 R6, P1, R155, R6, RZ ;  /* 0x000000069b067210 */ /* 0x000fe20007f3e0ff */
[----:B------:R-:W-:-:S05]  /*2010*/  IMAD R3, R158, R167, R3 ;  /* 0x000000a79e037224 */ /* 0x000fca00078e0203 */
[----:B------:R-:W-:-:S03]  /*2020*/  IADD3.X R7, R153, R7, R3, P1, !PT ;  /* 0x0000000799077210 */ /* 0x000fc60000ffe403 */
[----:B------:R-:W-:Y:S05]  /*2030*/  @P0 EXIT ;  /* 0x000000000000094d */ /* 0x000fea0003800000 */
[----:B------:R-:W-:Y:S01]  /*2040*/  ULDC UR6, c[0x0][0x28c] ;  /* 0x0000a30000067ab9 */ /* 0x000fe20000000800 */
[C---:B------:R-:W-:Y:S01]  /*2050*/  IMAD R3, R21.reuse, UR5, R16 ;  /* 0x0000000515037c24 */ /* 0x040fe2000f8e0210 */
[----:B------:R-:W-:Y:S01]  /*2060*/  ISETP.GE.AND P0, PT, R162, UR6, PT ;  /* 0x00000006a2007c0c */ /* 0x000fe2000bf06270 */
[----:B------:R-:W-:Y:S01]  /*2070*/  ULDC UR6, c[0x0][0x290] ;  /* 0x0000a40000067ab9 */ /* 0x000fe20000000800 */
[----:B------:R-:W-:Y:S01]  /*2080*/  SHF.R.S32.HI R16, RZ, 0x1f, R14 ;  /* 0x0000001fff107819 */ /* 0x000fe2000001140e */
[----:B------:R-:W-:Y:S01]  /*2090*/  IMAD.WIDE.U32 R6, R21, UR4, R6 ;  /* 0x0000000415067c25 */ /* 0x000fe2000f8e0006 */
[----:B------:R-:W-:Y:S01]  /*20a0*/  ISETP.GE.OR P0, PT, R14, UR6, P0 ;  /* 0x000000060e007c0c */ /* 0x000fe20008706670 */
[----:B------:R-:W-:Y:S01]  /*20b0*/  ULDC.64 UR4, c[0x0][0x670] ;  /* 0x00019c0000047ab9 */ /* 0x000fe20000000a00 */
[----:B------:R-:W-:Y:S01]  /*20c0*/  SHF.R.S32.HI R15, RZ, 0x1f, R162 ;  /* 0x0000001fff0f7819 */ /* 0x000fe200000114a2 */
[----:B------:R-:W-:Y:S02]  /*20d0*/  IMAD.IADD R7, R7, 0x1, R3 ;  /* 0x0000000107077824 */ /* 0x000fe400078e0203 */
[----:B------:R-:W-:-:S02]  /*20e0*/  IMAD R11, R16, UR4, RZ ;  /* 0x00000004100b7c24 */ /* 0x000fc4000f8e02ff */
[----:B------:R-:W-:-:S04]  /*20f0*/  IMAD.WIDE.U32 R6, R14, UR4, R6 ;  /* 0x000000040e067c25 */ /* 0x000fc8000f8e0006 */
[----:B------:R-:W-:Y:S02]  /*2100*/  IMAD R11, R14, UR5, R11 ;  /* 0x000000050e0b7c24 */ /* 0x000fe4000f8e020b */
[----:B------:R-:W-:Y:S01]  /*2110*/  IMAD R3, R9, -0x10, -R10 ;  /* 0xfffffff009037824 */ /* 0x000fe200078e0a0a */
[----:B------:R-:W-:Y:S06]  /*2120*/  @P0 EXIT ;  /* 0x000000000000094d */ /* 0x000fec0003800000 */
[----:B------:R-:W-:Y:S01]  /*2130*/  ULDC.64 UR4, c[0x0][0x668] ;  /* 0x00019a0000047ab9 */ /* 0x000fe20000000a00 */
[----:B---3-5:R-:W-:Y:S01]  /*2140*/  FSETP.NEU.AND P1, PT, R2, RZ, PT ;  /* 0x000000ff0200720b */ /* 0x028fe20003f2d000 */
[----:B------:R-:W-:Y:S01]  /*2150*/  IMAD.IADD R7, R7, 0x1, R11 ;  /* 0x0000000107077824 */ /* 0x000fe200078e020b */
[----:B------:R-:W-:Y:S01]  /*2160*/  IADD3 R3, R3, R18, -R4 ;  /* 0x0000001203037210 */ /* 0x000fe20007ffe804 */
[----:B------:R-:W-:Y:S01]  /*2170*/  IMAD R5, R15, UR4, RZ ;  /* 0x000000040f057c24 */ /* 0x000fe2000f8e02ff */
[----:B------:R-:W-:Y:S01]  /*2180*/  SHF.L.U64.HI R157, R166, 0x6, R167 ;  /* 0x00000006a69d7819 */ /* 0x000fe200000102a7 */
[----:B------:R-:W-:Y:S01]  /*2190*/  IMAD R8, R8, -0x2, R19 ;  /* 0xfffffffe08087824 */ /* 0x000fe200078e0213 */
[----:B------:R-:W-:Y:S01]  /*21a0*/  SHF.L.U64.HI R167, R166, 0x3, R167 ;  /* 0x00000003a6a77819 */ /* 0x000fe200000102a7 */
[C---:B------:R-:W-:Y:S02]  /*21b0*/  IMAD R9, R162.reuse, UR5, R5 ;  /* 0x00000005a2097c24 */ /* 0x040fe4000f8e0205 */
[----:B------:R-:W-:Y:S01]  /*21c0*/  IMAD.WIDE.U32 R10, R162, UR4, R6 ;  /* 0x00000004a20a7c25 */ /* 0x000fe2000f8e0006 */
[----:B------:R-:W-:-:S03]  /*21d0*/  ULDC.64 UR4, c[0x0][0x640] ;  /* 0x0001900000047ab9 */ /* 0x000fc60000000a00 */
[----:B------:R-:W-:Y:S02]  /*21e0*/  IMAD.IADD R4, R8, 0x1, -R155 ;  /* 0x0000000108047824 */ /* 0x000fe400078e0a9b */
[----:B------:R-:W-:Y:S02]  /*21f0*/  IMAD R5, R15, UR4, RZ ;  /* 0x000000040f057c24 */ /* 0x000fe4000f8e02ff */
[----:B------:R-:W-:Y:S01]  /*2200*/  IMAD.SHL.U32 R20, R166, 0x40, RZ ;  /* 0x00000040a6147824 */ /* 0x000fe200078e00ff */
[----:B------:R-:W-:Y:S01]  /*2210*/  ISETP.GT.AND P5, PT, R4, RZ, PT ;  /* 0x000000ff0400720c */ /* 0x000fe20003fa4270 */
[----:B------:R-:W-:Y:S02]  /*2220*/  IMAD R161, R162, UR5, R5 ;  /* 0x00000005a2a17c24 */ /* 0x000fe4000f8e0205 */
[----:B------:R-:W-:Y:S01]  /*2230*/  IMAD.SHL.U32 R156, R166, 0x8, RZ ;  /* 0x00000008a69c7824 */ /* 0x000fe200078e00ff */
[----:B------:R-:W-:Y:S01]  /*2240*/  ISETP.GT.AND P0, PT, R3, RZ, P5 ;  /* 0x000000ff0300720c */ /* 0x000fe20002f04270 */
[----:B------:R-:W-:Y:S01]  /*2250*/  IMAD.IADD R23, R11, 0x1, R9 ;  /* 0x000000010b177824 */ /* 0x000fe200078e0209 */
[----:B------:R-:W-:Y:S11]  /*2260*/  @!P1 BRA `(.L_x_28) ;  /* 0x00000064000c9947 */ /* 0x000ff60003800000 */
[----:B------:R-:W-:Y:S01]  /*2270*/  IADD3 R6, P1, R155, R12, RZ ;  /* 0x0000000c9b067210 */ /* 0x000fe20007f3e0ff */
[----:B------:R-:W-:Y:S01]  /*2280*/  ULDC.64 UR6, c[0x0][0x638] ;  /* 0x00018e0000067ab9 */ /* 0x000fe20000000a00 */
[----:B------:R-:W-:Y:S01]  /*2290*/  ULDC.64 UR8, c[0x0][0x648] ;  /* 0x0001920000087ab9 */ /* 0x000fe20000000a00 */
[----:B------:R-:W-:Y:S01]  /*22a0*/  IMAD R152, R152, UR6, RZ ;  /* 0x0000000698987c24 */ /* 0x000fe2000f8e02ff */
[----:B------:R-:W-:Y:S01]  /*22b0*/  ULDC.64 UR10, c[0x0][0x630] ;  /* 0x00018c00000a7ab9 */ /* 0x000fe20000000a00 */
[----:B------:R-:W-:Y:S01]  /*22c0*/  IMAD.X R7, R153, 0x1, R13, P1 ;  /* 0x0000000199077824 */ /* 0x000fe200008e060d */
[----:B------:R-:W-:Y:S01]  /*22d0*/  ULDC.64 UR14, c[0x0][0x628] ;  /* 0x00018a00000e7ab9 */ /* 0x000fe20000000a00 */
[C---:B------:R-:W-:Y:S02]  /*22e0*/  IMAD R152, R21.reuse, UR7, R152 ;  /* 0x0000000715987c24 */ /* 0x040fe4000f8e0298 */
[----:B------:R-:W-:-:S04]  /*22f0*/  IMAD.WIDE.U32 R6, R21, UR6, R6 ;  /* 0x0000000615067c25 */ /* 0x000fc8000f8e0006 */
[----:B------:R-:W-:Y:S02]  /*2300*/  IMAD R5, R16, UR8, RZ ;  /* 0x0000000810057c24 */ /* 0x000fe4000f8e02ff */
[----:B------:R-:W-:Y:S02]  /*2310*/  IMAD.IADD R7, R7, 0x1, R152 ;  /* 0x0000000107077824 */ /* 0x000fe400078e0298 */
[C---:B------:R-:W-:Y:S02]  /*2320*/  IMAD R154, R14.reuse, UR9, R5 ;  /* 0x000000090e9a7c24 */ /* 0x040fe4000f8e0205 */
[----:B------:R-:W-:-:S04]  /*2330*/  IMAD.WIDE.U32 R6, R14, UR8, R6 ;  /* 0x000000080e067c25 */ /* 0x000fc8000f8e0006 */
[----:B------:R-:W-:Y:S02]  /*2340*/  IMAD.IADD R7, R7, 0x1, R154 ;  /* 0x0000000107077824 */ /* 0x000fe400078e029a */
[----:B------:R-:W-:Y:S02]  /*2350*/  IMAD R5, R159, UR10, RZ ;  /* 0x0000000a9f057c24 */ /* 0x000fe4000f8e02ff */
[----:B------:R-:W-:-:S04]  /*2360*/  IMAD.WIDE.U32 R16, R162, UR4, R6 ;  /* 0x00000004a2107c25 */ /* 0x000fc8000f8e0006 */
[----:B------:R-:W-:Y:S02]  /*2370*/  IMAD.IADD R19, R161, 0x1, R17 ;  /* 0x00000001a1137824 */ /* 0x000fe400078e0211 */
[----:B------:R-:W-:Y:S02]  /*2380*/  IMAD.MOV.U32 R18, RZ, RZ, R16 ;  /* 0x000000ffff127224 */ /* 0x000fe400078e0010 */
[C---:B------:R-:W-:Y:S02]  /*2390*/  IMAD R15, R158.reuse, UR11, R5 ;  /* 0x0000000b9e0f7c24 */ /* 0x040fe4000f8e0205 */
[----:B------:R-:W-:-:S04]  /*23a0*/  IMAD.WIDE.U32 R6, R158, UR10, R18 ;  /* 0x0000000a9e067c25 */ /* 0x000fc8000f8e0012 */
[----:B------:R-:W-:Y:S01]  /*23b0*/  IMAD.IADD R5, R7, 0x1, R15 ;  /* 0x0000000107057824 */ /* 0x000fe200078e020f */
[----:B------:R-:W-:-:S04]  /*23c0*/  LEA R8, P1, R6, UR14, 0x1 ;  /* 0x0000000e06087c11 */ /* 0x000fc8000f8208ff */
[----:B------:R-:W-:-:S05]  /*23d0*/  LEA.HI.X R9, R6, UR15, R5, 0x1, P1 ;  /* 0x0000000f06097c11 */ /* 0x000fca00088f0c05 */
[----:B------:R0:W2:Y:S01]  /*23e0*/  @P0 LDG.E.LTC128B.U16 R5, desc[UR12][R8.64] ;  /* 0x0000000c08050981 */ /* 0x0000a2000c1e1520 */
[----:B------:R-:W-:Y:S01]  /*23f0*/  IMAD.WIDE.U32 R162, R162, UR4, RZ ;  /* 0x00000004a2a27c25 */ /* 0x000fe2000f8e00ff */
[----:B------:R-:W-:Y:S01]  /*2400*/  ULDC.64 UR4, c[0x0][0x650] ;  /* 0x0001940000047ab9 */ /* 0x000fe20000000a00 */
[----:B------:R-:W-:Y:S01]  /*2410*/  ISETP.GT.AND P4, PT, R4, 0x1, PT ;  /* 0x000000010400780c */ /* 0x000fe20003f84270 */
[----:B------:R-:W-:Y:S01]  /*2420*/  BSSY B0, `(.L_x_29) ;  /* 0x0000019000007945 */ /* 0x000fe20003800000 */
[----:B------:R-:W-:Y:S02]  /*2430*/  IMAD.IADD R161, R163, 0x1, R161 ;  /* 0x00000001a3a17824 */ /* 0x000fe400078e02a1 */
[----:B------:R-:W-:-:S04]  /*2440*/  IMAD.MOV.U32 R160, RZ, RZ, R162 ;  /* 0x000000ffffa07224 */ /* 0x000fc800078e00a2 */
[----:B------:R-:W-:-:S04]  /*2450*/  IMAD.WIDE.U32 R6, R158, UR10, R160 ;  /* 0x0000000a9e067c25 */ /* 0x000fc8000f8e00a0 */
[----:B------:R-:W-:Y:S02]  /*2460*/  IMAD.IADD R7, R15, 0x1, R7 ;  /* 0x000000010f077824 */ /* 0x000fe400078e0207 */
[----:B------:R-:W-:-:S04]  /*2470*/  IMAD.WIDE.U32 R6, R14, UR8, R6 ;  /* 0x000000080e067c25 */ /* 0x000fc8000f8e0006 */
[----:B------:R-:W-:Y:S02]  /*2480*/  IMAD.IADD R7, R154, 0x1, R7 ;  /* 0x000000019a077824 */ /* 0x000fe400078e0207 */
[----:B------:R-:W-:-:S04]  /*2490*/  IMAD.WIDE.U32 R6, R21, UR6, R6 ;  /* 0x0000000615067c25 */ /* 0x000fc8000f8e0006 */
[----:B------:R-:W-:Y:S01]  /*24a0*/  IMAD.IADD R22, R152, 0x1, R7 ;  /* 0x0000000198167824 */ /* 0x000fe200078e0207 */
[----:B0-----:R-:W-:Y:S02]  /*24b0*/  IADD3 R9, P2, P3, R155, R6, R12 ;  /* 0x000000069b097210 */ /* 0x001fe40007b5e00c */
[C---:B------:R-:W-:Y:S02]  /*24c0*/  LEA R6, P1, R10.reuse, UR4, 0x1 ;  /* 0x000000040a067c11 */ /* 0x040fe4000f8208ff */
[----:B------:R-:W-:Y:S02]  /*24d0*/  IADD3.X R22, R153, R22, R13, P2, P3 ;  /* 0x0000001699167210 */ /* 0x000fe400017e640d */
[----:B------:R-:W-:Y:S02]  /*24e0*/  LEA.HI.X R7, R10, UR5, R23, 0x1, P1 ;  /* 0x000000050a077c11 */ /* 0x000fe400088f0c17 */
[----:B------:R-:W-:Y:S02]  /*24f0*/  ISETP.GT.AND P1, PT, R3, RZ, P4 ;  /* 0x000000ff0300720c */ /* 0x000fe40002724270 */
[----:B------:R-:W-:-:S04]  /*2500*/  LEA R8, P2, R9, UR14, 0x1 ;  /* 0x0000000e09087c11 */ /* 0x000fc8000f8408ff */
[----:B------:R-:W-:Y:S01]  /*2510*/  LEA.HI.X R9, R9, UR15, R22, 0x1, P2 ;  /* 0x0000000f09097c11 */ /* 0x000fe200090f0c16 */
[----:B--2---:R-:W-:-:S05]  /*2520*/  HADD2.F32 R11, -RZ, R5.H0_H0 ;  /* 0x20000005ff0b7230 */ /* 0x004fca0000004100 */
[----:B------:R-:W-:-:S04]  /*2530*/  FMUL R11, R11, R2 ;  /* 0x000000020b0b7220 */ /* 0x000fc80000400000 */
[C---:B------:R-:W-:Y:S01]  /*2540*/  FFMA R11, R88.reuse, R0, R11 ;  /* 0x00000000580b7223 */ /* 0x040fe2000000000b */
[----:B------:R-:W-:-:S04]  /*2550*/  LOP3.LUT R88, R88, 0xfffffffd, RZ, 0xc0, !PT ;  /* 0xfffffffd58587812 */ /* 0x000fc800078ec0ff */
[----:B------:R-:W-:Y:S02]  /*2560*/  F2FP.F16.F32.PACK_AB R11, RZ, R11 ;  /* 0x0000000bff0b723e */ /* 0x000fe400000000ff */
[----:B------:R-:W-:-:S03]  /*2570*/  @P4 LOP3.LUT R88, R88, 0x2, RZ, 0xfc, !PT ;  /* 0x0000000258584812 */ /* 0x000fc600078efcff */
[----:B------:R0:W-:Y:S01]  /*2580*/  @P0 STG.E.U16 desc[UR12][R6.64], R11 ;  /* 0x0000000b06000986 */ /* 0x0001e2000c10150c */
[----:B------:R-:W-:Y:S05]  /*2590*/  @!P1 BRA `(.L_x_30) ;  /* 0x0000000000049947 */ /* 0x000fea0003800000 */
[----:B------:R1:W5:Y:S02]  /*25a0*/  LDG.E.LTC128B.U16 R5, desc[UR12][R8.64+0x2] ;  /* 0x0000020c08057981 */ /* 0x000364000c1e1520 */
.L_x_30:
[----:B------:R-:W-:Y:S05]  /*25b0*/  BSYNC B0 ;  /* 0x0000000000007941 */ /* 0x000fea0003800000 */
.L_x_29:
[----:B------:R-:W-:Y:S01]  /*25c0*/  USHF.L.U32 UR4, UR10, 0x3, URZ ;  /* 0x000000030a047899 */ /* 0x000fe2000800063f */
[----:B0----5:R-:W-:Y:S01]  /*25d0*/  HADD2.F32 R11, -RZ, R5.H0_H0 ;  /* 0x20000005ff0b7230 */ /* 0x021fe20000004100 */
[----:B------:R-:W-:Y:S01]  /*25e0*/  USHF.L.U64.HI UR5, UR10, 0x3, UR11 ;  /* 0x000000030a057899 */ /* 0x000fe2000801020b */
[----:B------:R-:W-:-:S03]  /*25f0*/  ISETP.GT.AND P0, PT, R3, 0x8, P5 ;  /* 0x000000080300780c */ /* 0x000fc60002f04270 */
[----:B------:R-:W-:Y:S02]  /*2600*/  IMAD.U32 R164, RZ, RZ, UR4 ;  /* 0x00000004ffa47e24 */ /* 0x000fe4000f8e00ff */
[----:B------:R-:W-:Y:S01]  /*2610*/  FMUL R22, R11, R2 ;  /* 0x000000020b167220 */ /* 0x000fe20000400000 */
[----:B------:R-:W-:-:S03]  /*2620*/  IMAD.U32 R165, RZ, RZ, UR5 ;  /* 0x00000005ffa57e24 */ /* 0x000fc6000f8e00ff */
[----:B------:R-:W-:Y:S01]  /*2630*/  FFMA R22, R89, R0, R22 ;  /* 0x0000000059167223 */ /* 0x000fe20000000016 */
[----:B------:R-:W-:Y:S01]  /*2640*/  IMAD.WIDE.U32 R10, R158, UR10, R164 ;  /* 0x0000000a9e0a7c25 */ /* 0x000fe2000f8e00a4 */
[----:B------:R-:W-:-:S03]  /*2650*/  PRMT R89, R5, 0x7610, R89 ;  /* 0x0000761005597816 */ /* 0x000fc60000000059 */
[----:B------:R-:W-:Y:S01]  /*2660*/  IMAD.IADD R15, R15, 0x1, R11 ;  /* 0x000000010f0f7824 */ /* 0x000fe200078e020b */
[----:B------:R-:W-:Y:S02]  /*2670*/  IADD3 R11, P2, R16, R10, RZ ;  /* 0x0000000a100b7210 */ /* 0x000fe40007f5e0ff */
[----:B------:R-:W-:-:S03]  /*2680*/  F2FP.F16.F32.PACK_AB R23, RZ, R22 ;  /* 0x00000016ff17723e */ /* 0x000fc600000000ff */
[----:B------:R-:W-:Y:S01]  /*2690*/  IMAD.X R166, R15, 0x1, R19, P2 ;  /* 0x000000010fa67824 */ /* 0x000fe200010e0613 */
[----:B------:R-:W-:Y:S02]  /*26a0*/  LEA R22, P2, R11, UR14, 0x1 ;  /* 0x0000000e0b167c11 */ /* 0x000fe4000f8408ff */
[----:B------:R-:W-:Y:S02]  /*26b0*/  PRMT R168, R23, 0x7610, R168 ;  /* 0x0000761017a87816 */ /* 0x000fe400000000a8 */
[----:B------:R-:W-:-:S03]  /*26c0*/  LEA.HI.X R23, R11, UR15, R166, 0x1, P2 ;  /* 0x0000000f0b177c11 */ /* 0x000fc600090f0ca6 */
[----:B------:R0:W-:Y:S04]  /*26d0*/  @P1 STG.E.U16 desc[UR12][R6.64+0x2], R168 ;  /* 0x000002a806001986 */ /* 0x0001e8000c10150c */
[----:B------:R2:W3:Y:S01]  /*26e0*/  @P0 LDG.E.LTC128B.U16 R89, desc[UR12][R22.64] ;  /* 0x0000000c16590981 */ /* 0x0004e2000c1e1520 */
[----:B------:R-:W-:Y:S01]  /*26f0*/  IADD3 R10, P1, R162, R10, RZ ;  /* 0x0000000aa20a7210 */ /* 0x000fe20007f3e0ff */
[----:B------:R-:W-:Y:S04]  /*2700*/  BSSY B0, `(.L_x_31) ;  /* 0x0000016000007945 */ /* 0x000fe80003800000 */
[----:B------:R-:W-:Y:S01]  /*2710*/  IMAD.X R11, R15, 0x1, R161, P1 ;  /* 0x000000010f0b7824 */ /* 0x000fe200008e06a1 */
[----:B------:R-:W-:Y:S01]  /*2720*/  SHF.L.U64.HI R15, R156, 0x1, R167 ;  /* 0x000000019c0f7819 */ /* 0x000fe200000102a7 */
[----:B------:R-:W-:-:S04]  /*2730*/  IMAD.WIDE.U32 R10, R14, UR8, R10 ;  /* 0x000000080e0a7c25 */ /* 0x000fc8000f8e000a */
[----:B------:R-:W-:Y:S02]  /*2740*/  IMAD.IADD R11, R154, 0x1, R11 ;  /* 0x000000019a0b7824 */ /* 0x000fe400078e020b */
[----:B------:R-:W-:-:S04]  /*2750*/  IMAD.WIDE.U32 R10, R21, UR6, R10 ;  /* 0x00000006150a7c25 */ /* 0x000fc8000f8e000a */
[----:B--2---:R-:W-:Y:S01]  /*2760*/  IMAD.IADD R23, R152, 0x1, R11 ;  /* 0x0000000198177824 */ /* 0x004fe200078e020b */
[----:B------:R-:W-:Y:S01]  /*2770*/  IADD3 R11, P2, P3, R155, R10, R12 ;  /* 0x0000000a9b0b7210 */ /* 0x000fe20007b5e00c */
[----:B---3--:R-:W-:-:S05]  /*2780*/  HADD2.F32 R5, -RZ, R89.H0_H0 ;  /* 0x20000059ff057230 */ /* 0x008fca0000004100 */
[----:B------:R-:W-:-:S04]  /*2790*/  FMUL R5, R5, R2 ;  /* 0x0000000205057220 */ /* 0x000fc80000400000 */
[----:B------:R-:W-:Y:S01]  /*27a0*/  FFMA R90, R90, R0, R5 ;  /* 0x000000005a5a7223 */ /* 0x000fe20000000005 */
[----:B------:R-:W-:-:S04]  /*27b0*/  IMAD.SHL.U32 R5, R156, 0x2, RZ ;  /* 0x000000029c057824 */ /* 0x000fc800078e00ff */
[----:B------:R-:W-:Y:S02]  /*27c0*/  F2FP.F16.F32.PACK_AB R156, RZ, R90 ;  /* 0x0000005aff9c723e */ /* 0x000fe400000000ff */
[----:B------:R-:W-:Y:S02]  /*27d0*/  IADD3 R22, P1, R5, R6, RZ ;  /* 0x0000000605167210 */ /* 0x000fe40007f3e0ff */
[----:B------:R-:W-:Y:S02]  /*27e0*/  IADD3.X R90, R153, R23, R13, P2, P3 ;  /* 0x00000017995a7210 */ /* 0x000fe400017e640d */
[----:B------:R-:W-:Y:S01]  /*27f0*/  ISETP.GT.AND P2, PT, R3, 0x8, P4 ;  /* 0x000000080300780c */ /* 0x000fe20002744270 */
[----:B------:R-:W-:Y:S01]  /*2800*/  IMAD.X R23, R15, 0x1, R7, P1 ;  /* 0x000000010f177824 */ /* 0x000fe200008e0607 */
[----:B------:R-:W-:-:S04]  /*2810*/  LEA R10, P3, R11, UR14, 0x1 ;  /* 0x0000000e0b0a7c11 */ /* 0x000fc8000f8608ff */
[----:B------:R0:W-:Y:S01]  /*2820*/  @P0 STG.E.U16 desc[UR12][R22.64], R156 ;  /* 0x0000009c16000986 */ /* 0x0001e2000c10150c */
[----:B------:R-:W-:-:S06]  /*2830*/  LEA.HI.X R11, R11, UR15, R90, 0x1, P3 ;  /* 0x0000000f0b0b7c11 */ /* 0x000fcc00098f0c5a */
[----:B------:R-:W-:Y:S05]  /*2840*/  @!P2 BRA `(.L_x_32) ;  /* 0x000000000004a947 */ /* 0x000fea0003800000 */
[----:B------:R2:W5:Y:S02]  /*2850*/  LDG.E.LTC128B.U16 R89, desc[UR12][R10.64+0x2] ;  /* 0x0000020c0a597981 */ /* 0x000564000c1e1520 */
.L_x_32:
[----:B------:R-:W-:Y:S05]  /*2860*/  BSYNC B0 ;  /* 0x0000000000007941 */ /* 0x000fea0003800000 */
.L_x_31:
[----:B-----5:R-:W-:Y:S01]  /*2870*/  HADD2.F32 R167, -RZ, R89.H0_H0 ;  /* 0x20000059ffa77230 */ /* 0x020fe20000004100 */
[----:B------:R-:W-:Y:S01]  /*2880*/  ISETP.GT.AND P3, PT, R4, 0x8, PT ;  /* 0x000000080400780c */ /* 0x000fe20003f64270 */
[----:B------:R-:W-:Y:S01]  /*2890*/  BSSY B0, `(.L_x_33) ;  /* 0x000000a000007945 */ /* 0x000fe20003800000 */
[----:B------:R-:W-:Y:S02]  /*28a0*/  LOP3.LUT R88, R88, 0xfffffffb, RZ, 0xc0, !PT ;  /* 0xfffffffb58587812 */ /* 0x000fe400078ec0ff */
[----:B------:R-:W-:Y:S01]  /*28b0*/  FMUL R90, R167, R2 ;  /* 0x00000002a75a7220 */ /* 0x000fe20000400000 */
[----:B------:R-:W-:-:S03]  /*28c0*/  ISETP.GT.AND P0, PT, R3, RZ, P3 ;  /* 0x000000ff0300720c */ /* 0x000fc60001f04270 */
[----:B------:R-:W-:-:S05]  /*28d0*/  FFMA R90, R91, R0, R90 ;  /* 0x000000005b5a7223 */ /* 0x000fca000000005a */
[----:B------:R-:W-:Y:S02]  /*28e0*/  F2FP.F16.F32.PACK_AB R90, RZ, R90 ;  /* 0x0000005aff5a723e */ /* 0x000fe400000000ff */
[----:B------:R-:W-:-:S03]  /*28f0*/  @P3 LOP3.LUT R88, R88, 0x4, RZ, 0xfc, !PT ;  /* 0x0000000458583812 */ /* 0x000fc600078efcff */
[----:B------:R3:W-:Y:S01]  /*2900*/  @P2 STG.E.U16 desc[UR12][R22.64+0x2], R90 ;  /* 0x0000025a16002986 */ /* 0x0007e2000c10150c */
[----:B------:R-:W-:Y:S05]  /*2910*/  @!P0 BRA `(.L_x_34) ;  /* 0x0000000000048947 */ /* 0x000fea0003800000 */
[----:B------:R4:W5:Y:S02]  /*2920*/  LDG.E.LTC128B.U16 R89, desc[UR12][R8.64+0x10] ;  /* 0x0000100c08597981 */ /* 0x000964000c1e1520 */
.L_x_34:
[----:B------:R-:W-:Y:S05]  /*2930*/  BSYNC B0 ;  /* 0x0000000000007941 */ /* 0x000fea0003800000 */
.L_x_33:
        /* <DEDUP_REMOVED lines=12> */
.L_x_36:
[----:B------:R-:W-:Y:S05]  /*2a00*/  BSYNC B0 ;  /* 0x0000000000007941 */ /* 0x000fea0003800000 */
.L_x_35:
[----:B0----5:R-:W-:Y:S01]  /*2a10*/  HADD2.F32 R91, -RZ, R89.H0_H0 ;  /* 0x20000059ff5b7230 */ /* 0x021fe20000004100 */
[----:B------:R-:W-:Y:S01]  /*2a20*/  IADD3 R167, P0, R158, 0x40, RZ ;  /* 0x000000409ea77810 */ /* 0x000fe20007f1e0ff */
[----:B------:R-:W-:Y:S03]  /*2a30*/  BSSY B0, `(.L_x_37) ;  /* 0x000000d000007945 */ /* 0x000fe60003800000 */
[----:B---3--:R-:W-:Y:S01]  /*2a40*/  FMUL R90, R91, R2 ;  /* 0x000000025b5a7220 */ /* 0x008fe20000400000 */
[----:B------:R-:W-:Y:S01]  /*2a50*/  IMAD.X R158, RZ, RZ, R159, P0 ;  /* 0x000000ffff9e7224 */ /* 0x000fe200000e069f */
[----:B------:R-:W-:Y:S02]  /*2a60*/  ISETP.GT.AND P0, PT, R3, 0x8, P3 ;  /* 0x000000080300780c */ /* 0x000fe40001f04270 */
[----:B------:R-:W-:Y:S01]  /*2a70*/  FFMA R90, R93, R0, R90 ;  /* 0x000000005d5a7223 */ /* 0x000fe2000000005a */
[----:B------:R-:W-:-:S04]  /*2a80*/  IMAD R158, R158, UR10, RZ ;  /* 0x0000000a9e9e7c24 */ /* 0x000fc8000f8e02ff */
[----:B------:R-:W-:Y:S01]  /*2a90*/  F2FP.F16.F32.PACK_AB R92, RZ, R90 ;  /* 0x0000005aff5c723e */ /* 0x000fe200000000ff */
[C---:B------:R-:W-:Y:S02]  /*2aa0*/  IMAD R169, R167.reuse, UR11, R158 ;  /* 0x0000000ba7a97c24 */ /* 0x040fe4000f8e029e */
[----:B------:R-:W-:Y:S02]  /*2ab0*/  IMAD.WIDE.U32 R90, R167, UR10, R160 ;  /* 0x0000000aa75a7c25 */ /* 0x000fe4000f8e00a0 */
[----:B------:R0:W-:Y:S02]  /*2ac0*/  @P1 STG.E.U16 desc[UR12][R6.64+0x12], R92 ;  /* 0x0000125c06001986 */ /* 0x0001e4000c10150c */
[----:B------:R-:W-:Y:S01]  /*2ad0*/  IMAD.IADD R93, R169, 0x1, R91 ;  /* 0x00000001a95d7824 */ /* 0x000fe200078e025b */
[----:B------:R-:W-:Y:S06]  /*2ae0*/  @!P0 BRA `(.L_x_38) ;  /* 0x0000000000048947 */ /* 0x000fec0003800000 */
[----:B------:R3:W5:Y:S02]  /*2af0*/  LDG.E.LTC128B.U16 R89, desc[UR12][R10.64+0x10] ;  /* 0x0000100c0a597981 */ /* 0x000764000c1e1520 */
.L_x_38:
[----:B------:R-:W-:Y:S05]  /*2b00*/  BSYNC B0 ;  /* 0x0000000000007941 */ /* 0x000fea0003800000 */
.L_x_37:
[----:B------:R-:W-:Y:S01]  /*2b10*/  IMAD.WIDE.U32 R158, R167, UR10, R164 ;  /* 0x0000000aa79e7c25 */ /* 0x000fe2000f8e00a4 */
[----:B------:R-:W-:Y:S03]  /*2b20*/  BSSY B0, `(.L_x_39) ;  /* 0x0000017000007945 */ /* 0x000fe60003800000 */
[----:B0-----:R-:W-:Y:S02]  /*2b30*/  IMAD.MOV.U32 R92, RZ, RZ, R90 ;  /* 0x000000ffff5c7224 */ /* 0x001fe400078e005a */
[----:B-----5:R-:W-:Y:S02]  /*2b40*/  HADD2.F32 R163, -RZ, R89.H0_H0 ;  /* 0x20000059ffa37230 */ /* 0x020fe40000004100 */
[----:B------:R-:W-:Y:S01]  /*2b50*/  IMAD.WIDE.U32 R90, R14, UR8, R92 ;  /* 0x000000080e5a7c25 */ /* 0x000fe2000f8e005c */
[----:B------:R-:W-:-:S03]  /*2b60*/  IADD3 R92, P1, R162, R158, RZ ;  /* 0x0000009ea25c7210 */ /* 0x000fc60007f3e0ff */
[----:B------:R-:W-:Y:S01]  /*2b70*/  FMUL R163, R163, R2 ;  /* 0x00000002a3a37220 */ /* 0x000fe20000400000 */
[----:B------:R-:W-:Y:S02]  /*2b80*/  IMAD.IADD R165, R169, 0x1, R159 ;  /* 0x00000001a9a57824 */ /* 0x000fe400078e029f */
[----:B------:R-:W-:Y:S02]  /*2b90*/  IMAD.IADD R91, R154, 0x1, R91 ;  /* 0x000000019a5b7824 */ /* 0x000fe400078e025b */
[----:B------:R-:W-:Y:S01]  /*2ba0*/  FFMA R163, R94, R0, R163 ;  /* 0x000000005ea37223 */ /* 0x000fe200000000a3 */
[----:B------:R-:W-:Y:S01]  /*2bb0*/  IMAD.X R93, R165, 0x1, R161, P1 ;  /* 0x00000001a55d7824 */ /* 0x000fe200008e06a1 */
[----:B------:R-:W-:Y:S01]  /*2bc0*/  ISETP.GT.AND P1, PT, R3, 0x8, P2 ;  /* 0x000000080300780c */ /* 0x000fe20001724270 */
[----:B------:R-:W-:Y:S02]  /*2bd0*/  IMAD.WIDE.U32 R90, R21, UR6, R90 ;  /* 0x00000006155a7c25 */ /* 0x000fe4000f8e005a */
[----:B------:R-:W-:-:S02]  /*2be0*/  F2FP.F16.F32.PACK_AB R163, RZ, R163 ;  /* 0x000000a3ffa3723e */ /* 0x000fc400000000ff */
[----:B------:R-:W-:Y:S01]  /*2bf0*/  IMAD.WIDE.U32 R92, R14, UR8, R92 ;  /* 0x000000080e5c7c25 */ /* 0x000fe2000f8e005c */
[----:B------:R-:W-:Y:S02]  /*2c00*/  PRMT R14, R89, 0x7610, R14 ;  /* 0x00007610590e7816 */ /* 0x000fe4000000000e */
[----:B------:R0:W-:Y:S01]  /*2c10*/  @P0 STG.E.U16 desc[UR12][R22.64+0x10], R163 ;  /* 0x000010a316000986 */ /* 0x0001e2000c10150c */
[----:B------:R-:W-:Y:S01]  /*2c20*/  IMAD.IADD R161, R152, 0x1, R91 ;  /* 0x0000000198a17824 */ /* 0x000fe200078e025b */
[----:B------:R-:W-:Y:S01]  /*2c30*/  IADD3 R94, P0, P2, R155, R90, R12 ;  /* 0x0000005a9b5e7210 */ /* 0x000fe20007a1e00c */
[----:B------:R-:W-:-:S03]  /*2c40*/  IMAD.IADD R93, R154, 0x1, R93 ;  /* 0x000000019a5d7824 */ /* 0x000fc600078e025d */
[----:B------:R-:W-:Y:S01]  /*2c50*/  IADD3.X R161, R153, R161, R13, P0, P2 ;  /* 0x000000a199a17210 */ /* 0x000fe200007e440d */
[----:B------:R-:W-:Y:S01]  /*2c60*/  IMAD.WIDE.U32 R90, R21, UR6, R92 ;  /* 0x00000006155a7c25 */ /* 0x000fe2000f8e005c */
[----:B------:R-:W-:Y:S07]  /*2c70*/  @!P1 BRA `(.L_x_40) ;  /* 0x0000000000049947 */ /* 0x000fee0003800000 */
[----:B------:R0:W5:Y:S02]  /*2c80*/  LDG.E.LTC128B.U16 R14, desc[UR12][R10.64+0x12] ;  /* 0x0000120c0a0e7981 */ /* 0x000164000c1e1520 */
.L_x_40:
[----:B------:R-:W-:Y:S05]  /*2c90*/  BSYNC B0 ;  /* 0x0000000000007941 */ /* 0x000fea0003800000 */
.L_x_39:
[----:B-----5:R-:W-:Y:S01]  /*2ca0*/  HADD2.F32 R21, -RZ, R14.H0_H0 ;  /* 0x2000000eff157230 */ /* 0x020fe20000004100 */
[----:B------:R-:W-:Y:S01]  /*2cb0*/  IADD3 R155, P0, P2, R155, R90, R12 ;  /* 0x0000005a9b9b7210 */ /* 0x000fe20007a1e00c */
[----:B------:R-:W-:Y:S01]  /*2cc0*/  IMAD.IADD R90, R152, 0x1, R91 ;  /* 0x00000001985a7824 */ /* 0x000fe200078e025b */
[C---:B------:R-:W-:Y:S01]  /*2cd0*/  SHF.L.U64.HI R91, R20.reuse, 0x1, R157 ;  /* 0x00000001145b7819 */ /* 0x040fe2000001029d */
[----:B------:R-:W-:Y:S02]  /*2ce0*/  IMAD.SHL.U32 R89, R20, 0x2, RZ ;  /* 0x0000000214597824 */ /* 0x000fe400078e00ff */
[----:B------:R-:W-:Y:S01]  /*2cf0*/  FMUL R12, R21, R2 ;  /* 0x00000002150c7220 */ /* 0x000fe20000400000 */
[----:B------:R-:W-:Y:S01]  /*2d00*/  ISETP.GT.AND P3, PT, R4, 0x10, PT ;  /* 0x000000100400780c */ /* 0x000fe20003f64270 */
[----:B------:R-:W-:Y:S01]  /*2d10*/  BSSY B0, `(.L_x_41) ;  /* 0x000000f000007945 */ /* 0x000fe20003800000 */
[----:B------:R-:W-:Y:S01]  /*2d20*/  IADD3.X R90, R153, R90, R13, P0, P2 ;  /* 0x0000005a995a7210 */ /* 0x000fe200007e440d */
[----:B------:R-:W-:Y:S01]  /*2d30*/  FFMA R12, R95, R0, R12 ;  /* 0x000000005f0c7223 */ /* 0x000fe2000000000c */
[----:B------:R-:W-:Y:S01]  /*2d40*/  @P1 IMAD.MOV.U32 R13, RZ, RZ, R23 ;  /* 0x000000ffff0d1224 */ /* 0x000fe200078e0017 */
[----:B------:R-:W-:-:S02]  /*2d50*/  IADD3 R20, P0, P2, R5, R6, R89 ;  /* 0x0000000605147210 */ /* 0x000fc40007a1e059 */
[----:B------:R-:W-:Y:S02]  /*2d60*/  LOP3.LUT R88, R88, 0xffffffef, RZ, 0xc0, !PT ;  /* 0xffffffef58587812 */ /* 0x000fe400078ec0ff */
[----:B------:R-:W-:Y:S02]  /*2d70*/  F2FP.F16.F32.PACK_AB R12, RZ, R12 ;  /* 0x0000000cff0c723e */ /* 0x000fe400000000ff */
[----:B------:R-:W-:Y:S02]  /*2d80*/  IADD3.X R21, R15, R7, R91, P0, P2 ;  /* 0x000000070f157210 */ /* 0x000fe400007e445b */
[----:B------:R-:W-:Y:S01]  /*2d90*/  PRMT R92, R12, 0x7610, R92 ;  /* 0x000076100c5c7816 */ /* 0x000fe2000000005c */
[----:B------:R-:W-:Y:S01]  /*2da0*/  @P1 IMAD.MOV.U32 R12, RZ, RZ, R22 ;  /* 0x000000ffff0c1224 */ /* 0x000fe200078e0016 */
[----:B------:R-:W-:Y:S02]  /*2db0*/  ISETP.GT.AND P0, PT, R3, RZ, P3 ;  /* 0x000000ff0300720c */ /* 0x000fe40001f04270 */
[----:B------:R-:W-:-:S02]  /*2dc0*/  @P3 LOP3.LUT R88, R88, 0x10, RZ, 0xfc, !PT ;  /* 0x0000001058583812 */ /* 0x000fc400078efcff */
[----:B------:R0:W-:Y:S09]  /*2dd0*/  @P1 STG.E.U16 desc[UR12][R12.64+0x12], R92 ;  /* 0x0000125c0c001986 */ /* 0x0001f2000c10150c */
[----:B------:R-:W-:Y:S05]  /*2de0*/  @!P0 BRA `(.L_x_42) ;  /* 0x0000000000048947 */ /* 0x000fea0003800000 */
[----:B------:R0:W5:Y:S02]  /*2df0*/  LDG.E.LTC128B.U16 R14, desc[UR12][R8.64+0x20] ;  /* 0x0000200c080e7981 */ /* 0x000164000c1e1520 */
.L_x_42:
[----:B------:R-:W-:Y:S05]  /*2e00*/  BSYNC B0 ;  /* 0x0000000000007941 */ /* 0x000fea0003800000 */
.L_x_41:
[----:B0----5:R-:W-:Y:S01]  /*2e10*/  HADD2.F32 R13, -RZ, R14.H0_H0 ;  /* 0x2000000eff0d7230 */ /* 0x021fe20000004100 */
[----:B------:R-:W-:Y:S01]  /*2e20*/  ISETP.GT.AND P1, PT, R4, 0x11, PT ;  /* 0x000000110400780c */ /* 0x000fe20003f24270 */
[----:B------:R-:W-:Y:S01]  /*2e30*/  BSSY B0, `(.L_x_43) ;  /* 0x000000a000007945 */ /* 0x000fe20003800000 */
[----:B------:R-:W-:Y:S02]  /*2e40*/  LOP3.LUT R88, R88, 0xffffffbf, RZ, 0xc0, !PT ;  /* 0xffffffbf58587812 */ /* 0x000fe400078ec0ff */
[----:B------:R-:W-:-:S04]  /*2e50*/  FMUL R13, R13, R2 ;  /* 0x000000020d0d7220 */ /* 0x000fc80000400000 */
[----:B------:R-:W-:-:S05]  /*2e60*/  FFMA R13, R96, R0, R13 ;  /* 0x00000000600d7223 */ /* 0x000fca000000000d */
[----:B------:R-:W-:Y:S02]  /*2e70*/  F2FP.F16.F32.PACK_AB R13, RZ, R13 ;  /* 0x0000000dff0d723e */ /* 0x000fe400000000ff */
[----:B------:R-:W-:-:S03]  /*2e80*/  @P1 LOP3.LUT R88, R88, 0x40, RZ, 0xfc, !PT ;  /* 0x0000004058581812 */ /* 0x000fc600078efcff */
[----:B------:R0:W-:Y:S01]  /*2e90*/  @P0 STG.E.U16 desc[UR12][R6.64+0x20], R13 ;  /* 0x0000200d06000986 */ /* 0x0001e2000c10150c */
[----:B------:R-:W-:-:S13]  /*2ea0*/  ISETP.GT.AND P0, PT, R3, RZ, P1 ;  /* 0x000000ff0300720c */ /* 0x000fda0000f04270 */
[----:B0-----:R-:W-:Y:S05]  /*2eb0*/  @!P0 BRA `(.L_x_44) ;  /* 0x0000000000048947 */ /* 0x001fea0003800000 */
[----:B------:R0:W5:Y:S02]  /*2ec0*/  LDG.E.LTC128B.U16 R14, desc[UR12][R8.64+0x22] ;  /* 0x0000220c080e7981 */ /* 0x000164000c1e1520 */
.L_x_44:
[----:B------:R-:W-:Y:S05]  /*2ed0*/  BSYNC B0 ;  /* 0x0000000000007941 */ /* 0x000fea0003800000 */
.L_x_43:
[----:B-----5:R-:W-:Y:S01]  /*2ee0*/  HADD2.F32 R13, -RZ, R14.H0_H0 ;  /* 0x2000000eff0d7230 */ /* 0x020fe20000004100 */
[----:B------:R-:W-:Y:S04]  /*2ef0*/  BSSY B0, `(.L_x_45) ;  /* 0x0000008000007945 */ /* 0x000fe80003800000 */
[----:B------:R-:W-:-:S04]  /*2f00*/  FMUL R12, R13, R2 ;  /* 0x000000020d0c7220 */ /* 0x000fc80000400000 */
[----:B------:R-:W-:-:S05]  /*2f10*/  FFMA R12, R97, R0, R12 ;  /* 0x00000000610c7223 */ /* 0x000fca000000000c */
[----:B------:R-:W-:-:S05]  /*2f20*/  F2FP.F16.F32.PACK_AB R12, RZ, R12 ;  /* 0x0000000cff0c723e */ /* 0x000fca00000000ff */
[----:B------:R0:W-:Y:S01]  /*2f30*/  @P0 STG.E.U16 desc[UR12][R6.64+0x22], R12 ;  /* 0x0000220c06000986 */ /* 0x0001e2000c10150c */
[----:B------:R-:W-:-:S13]  /*2f40*/  ISETP.GT.AND P0, PT, R3, 0x8, P3 ;  /* 0x000000080300780c */ /* 0x000fda0001f04270 */
[----:B0-----:R-:W-:Y:S05]  /*2f50*/  @!P0 BRA `(.L_x_46) ;  /* 0x0000000000048947 */ /* 0x001fea0003800000 */
[----:B------:R0:W5:Y:S02]  /*2f60*/  LDG.E.LTC128B.U16 R14, desc[UR12][R10.64+0x20] ;  /* 0x0000200c0a0e7981 */ /* 0x000164000c1e1520 */
.L_x_46:
[----:B------:R-:W-:Y:S05]  /*2f70*/  BSYNC B0 ;  /* 0x0000000000007941 */ /* 0x000fea0003800000 */
.L_x_45:
[----:B-----5:R-:W-:Y:S01]  /*2f80*/  HADD2.F32 R13, -RZ, R14.H0_H0 ;  /* 0x2000000eff0d7230 */ /* 0x020fe20000004100 */
[----:B------:R-:W-:Y:S01]  /*2f90*/  BSSY B0, `(.L_x_47) ;  /* 0x000000b000007945 */ /* 0x000fe20003800000 */
[----:B------:R-:W-:-:S03]  /*2fa0*/  @P0 IMAD.MOV.U32 R12, RZ, RZ, R22 ;  /* 0x000000ffff0c0224 */ /* 0x000fc600078e0016 */
[----:B------:R-:W-:-:S04]  /*2fb0*/  FMUL R13, R13, R2 ;  /* 0x000000020d0d7220 */ /* 0x000fc80000400000 */
[----:B------:R-:W-:-:S05]  /*2fc0*/  FFMA R13, R98, R0, R13 ;  /* 0x00000000620d7223 */ /* 0x000fca000000000d */
[----:B------:R-:W-:-:S04]  /*2fd0*/  F2FP.F16.F32.PACK_AB R13, RZ, R13 ;  /* 0x0000000dff0d723e */ /* 0x000fc800000000ff */
[----:B------:R-:W-:Y:S01]  /*2fe0*/  PRMT R92, R13, 0x7610, R92 ;  /* 0x000076100d5c7816 */ /* 0x000fe2000000005c */
[----:B------:R-:W-:-:S05]  /*2ff0*/  @P0 IMAD.MOV.U32 R13, RZ, RZ, R23 ;  /* 0x000000ffff0d0224 */ /* 0x000fca00078e0017 */
[----:B------:R0:W-:Y:S01]  /*3000*/  @P0 STG.E.U16 desc[UR12][R12.64+0x20], R92 ;  /* 0x0000205c0c000986 */ /* 0x0001e2000c10150c */
[----:B------:R-:W-:-:S13]  /*3010*/  ISETP.GT.AND P0, PT, R3, 0x8, P1 ;  /* 0x000000080300780c */ /* 0x000fda0000f04270 */
[----:B0-----:R-:W-:Y:S05]  /*3020*/  @!P0 BRA `(.L_x_48) ;  /* 0x0000000000048947 */ /* 0x001fea0003800000 */
[----:B------:R0:W5:Y:S02]  /*3030*/  LDG.E.LTC128B.U16 R14, desc[UR12][R10.64+0x22] ;  /* 0x0000220c0a0e7981 */ /* 0x000164000c1e1520 */
.L_x_48:
[----:B------:R-:W-:Y:S05]  /*3040*/  BSYNC B0 ;  /* 0x0000000000007941 */ /* 0x000fea0003800000 */
.L_x_47:
[----:B-----5:R-:W-:Y:S01]  /*3050*/  HADD2.F32 R13, -RZ, R14.H0_H0 ;  /* 0x2000000eff0d7230 */ /* 0x020fe20000004100 */
[----:B------:R-:W-:Y:S01]  /*3060*/  ISETP.GT.AND P2, PT, R4, 0x18, PT ;  /* 0x000000180400780c */ /* 0x000fe20003f44270 */
[----:B------:R-:W-:Y:S01]  /*3070*/  BSSY B0, `(.L_x_49) ;  /* 0x0000017000007945 */ /* 0x000fe20003800000 */
[----:B------:R-:W-:Y:S02]  /*3080*/  LOP3.LUT R88, R88, 0xfbffffff, RZ, 0xc0, !PT ;  /* 0xfbffffff58587812 */ /* 0x000fe400078ec0ff */
[----:B------:R-:W-:-:S04]  /*3090*/  FMUL R12, R13, R2 ;  /* 0x000000020d0c7220 */ /* 0x000fc80000400000 */
[----:B------:R-:W-:-:S05]  /*30a0*/  FFMA R12, R99, R0, R12 ;  /* 0x00000000630c7223 */ /* 0x000fca000000000c */
[----:B------:R-:W-:Y:S02]  /*30b0*/  F2FP.F16.F32.PACK_AB R12, RZ, R12 ;  /* 0x0000000cff0c723e */ /* 0x000fe400000000ff */
[----:B------:R-:W-:Y:S02]  /*30c0*/  @P2 LOP3.LUT R88, R88, 0x4000000, RZ, 0xfc, !PT ;  /* 0x0400000058582812 */ /* 0x000fe400078efcff */
[----:B------:R-:W-:Y:S01]  /*30d0*/  PRMT R17, R12, 0x7610, R17 ;  /* 0x000076100c117816 */ /* 0x000fe20000000011 */
[----:B------:R-:W-:-:S04]  /*30e0*/  IMAD.WIDE.U32 R12, R167, UR10, R18 ;  /* 0x0000000aa70c7c25 */ /* 0x000fc8000f8e0012 */
[----:B------:R1:W-:Y:S01]  /*30f0*/  @P0 STG.E.U16 desc[UR12][R22.64+0x22], R17 ;  /* 0x0000221116000986 */ /* 0x0003e2000c10150c */
[----:B------:R-:W-:Y:S01]  /*3100*/  IMAD.IADD R13, R13, 0x1, R169 ;  /* 0x000000010d0d7824 */ /* 0x000fe200078e02a9 */
[----:B------:R-:W-:-:S04]  /*3110*/  LEA R92, P0, R12, UR14, 0x1 ;  /* 0x0000000e0c5c7c11 */ /* 0x000fc8000f8008ff */
[----:B------:R-:W-:Y:S02]  /*3120*/  LEA.HI.X R93, R12, UR15, R13, 0x1, P0 ;  /* 0x0000000f0c5d7c11 */ /* 0x000fe400080f0c0d */
[----:B------:R-:W-:-:S04]  /*3130*/  LEA R12, P0, R94, UR14, 0x1 ;  /* 0x0000000e5e0c7c11 */ /* 0x000fc8000f8008ff */
[----:B------:R-:W-:Y:S02]  /*3140*/  LEA.HI.X R13, R94, UR15, R161, 0x1, P0 ;  /* 0x0000000f5e0d7c11 */ /* 0x000fe400080f0ca1 */
[----:B------:R-:W-:-:S05]  /*3150*/  IADD3 R16, P0, R16, R158, RZ ;  /* 0x0000009e10107210 */ /* 0x000fca0007f1e0ff */
[----:B------:R-:W-:Y:S01]  /*3160*/  IMAD.X R19, R165, 0x1, R19, P0 ;  /* 0x00000001a5137824 */ /* 0x000fe200000e0613 */
[----:B------:R-:W-:-:S04]  /*3170*/  LEA R18, P0, R16, UR14, 0x1 ;  /* 0x0000000e10127c11 */ /* 0x000fc8000f8008ff */
[----:B------:R-:W-:Y:S02]  /*3180*/  LEA.HI.X R19, R16, UR15, R19, 0x1, P0 ;  /* 0x0000000f10137c11 */ /* 0x000fe400080f0c13 */
[----:B------:R-:W-:-:S04]  /*3190*/  LEA R16, P0, R155, UR14, 0x1 ;  /* 0x0000000e9b107c11 */ /* 0x000fc8000f8008ff */
[----:B-1----:R-:W-:Y:S02]  /*31a0*/  LEA.HI.X R17, R155, UR15, R90, 0x1, P0 ;  /* 0x0000000f9b117c11 */ /* 0x002fe400080f0c5a */
[----:B------:R-:W-:-:S13]  /*31b0*/  ISETP.GT.AND P0, PT, R3, RZ, P2 ;  /* 0x000000ff0300720c */ /* 0x000fda0001704270 */
[----:B------:R-:W-:Y:S05]  /*31c0*/  @!P0 BRA `(.L_x_50) ;  /* 0x0000000000048947 */ /* 0x000fea0003800000 */
[----:B------:R1:W5:Y:S02]  /*31d0*/  LDG.E.LTC128B.U16 R14, desc[UR12][R8.64+0x30] ;  /* 0x0000300c080e7981 */ /* 0x000364000c1e1520 */
.L_x_50:
[----:B------:R-:W-:Y:S05]  /*31e0*/  BSYNC B0 ;  /* 0x0000000000007941 */ /* 0x000fea0003800000 */
.L_x_49:
[----:B-----5:R-:W-:Y:S01]  /*31f0*/  HADD2.F32 R95, -RZ, R14.H0_H0 ;  /* 0x2000000eff5f7230 */ /* 0x020fe20000004100 */
        /* <DEDUP_REMOVED lines=11> */
.L_x_52:
[----:B------:R-:W-:Y:S05]  /*32b0*/  BSYNC B0 ;  /* 0x0000000000007941 */ /* 0x000fea0003800000 */
.L_x_51:
        /* <DEDUP_REMOVED lines=9> */
.L_x_54:
[----:B------:R-:W-:Y:S05]  /*3350*/  BSYNC B0 ;  /* 0x0000000000007941 */ /* 0x000fea0003800000 */
.L_x_53:
        /* <DEDUP_REMOVED lines=9> */
.L_x_56:
[----:B------:R-:W-:Y:S05]  /*33f0*/  BSYNC B0 ;  /* 0x0000000000007941 */ /* 0x000fea0003800000 */
.L_x_55:
        /* <DEDUP_REMOVED lines=12> */
.L_x_58:
[----:B------:R-:W-:Y:S05]  /*34c0*/  BSYNC B0 ;  /* 0x0000000000007941 */ /* 0x000fea0003800000 */
.L_x_57:
        /* <DEDUP_REMOVED lines=12> */
.L_x_60:
[----:B------:R-:W-:Y:S05]  /*3590*/  BSYNC B0 ;  /* 0x0000000000007941 */ /* 0x000fea0003800000 */
.L_x_59:
        /* <DEDUP_REMOVED lines=9> */
.L_x_62:
[----:B------:R-:W-:Y:S05]  /*3630*/  BSYNC B0 ;  /* 0x0000000000007941 */ /* 0x000fea0003800000 */
.L_x_61:
        /* <DEDUP_REMOVED lines=9> */
.L_x_64:
[----:B------:R-:W-:Y:S05]  /*36d0*/  BSYNC B0 ;  /* 0x0000000000007941 */ /* 0x000fea0003800000 */
.L_x_63:
        /* <DEDUP_REMOVED lines=12> */
.L_x_66:
[----:B------:R-:W-:Y:S05]  /*37a0*/  BSYNC B0 ;  /* 0x0000000000007941 */ /* 0x000fea0003800000 */
.L_x_65:
        /* <DEDUP_REMOVED lines=12> */
.L_x_68:
[----:B------:R-:W-:Y:S05]  /*3870*/  BSYNC B0 ;  /* 0x0000000000007941 */ /* 0x000fea0003800000 */
.L_x_67:
        /* <DEDUP_REMOVED lines=9> */
.L_x_70:
[----:B------:R-:W-:Y:S05]  /*3910*/  BSYNC B0 ;  /* 0x0000000000007941 */ /* 0x000fea0003800000 */
.L_x_69:
        /* <DEDUP_REMOVED lines=9> */
.L_x_72:
[----:B------:R-:W-:Y:S05]  /*39b0*/  BSYNC B0 ;  /* 0x0000000000007941 */ /* 0x000fea0003800000 */
.L_x_71:
        /* <DEDUP_REMOVED lines=12> */
.L_x_74:
[----:B------:R-:W-:Y:S05]  /*3a80*/  BSYNC B0 ;  /* 0x0000000000007941 */ /* 0x000fea0003800000 */
.L_x_73:
        /* <DEDUP_REMOVED lines=12> */
.L_x_76:
[----:B------:R-:W-:Y:S05]  /*3b50*/  BSYNC B0 ;  /* 0x0000000000007941 */ /* 0x000fea0003800000 */
.L_x_75:
        /* <DEDUP_REMOVED lines=9> */
.L_x_78:
[----:B------:R-:W-:Y:S05]  /*3bf0*/  BSYNC B0 ;  /* 0x0000000000007941 */ /* 0x000fea0003800000 */
.L_x_77:
        /* <DEDUP_REMOVED lines=9> */
.L_x_80:
[----:B------:R-:W-:Y:S05]  /*3c90*/  BSYNC B0 ;  /* 0x0000000000007941 */ /* 0x000fea0003800000 */
.L_x_79:
        /* <DEDUP_REMOVED lines=12> */
.L_x_82:
[----:B------:R-:W-:Y:S05]  /*3d60*/  BSYNC B0 ;  /* 0x0000000000007941 */ /* 0x000fea0003800000 */
.L_x_81:
        /* <DEDUP_REMOVED lines=12> */
.L_x_84:
[----:B------:R-:W-:Y:S05]  /*3e30*/  BSYNC B0 ;  /* 0x0000000000007941 */ /* 0x000fea0003800000 */
.L_x_83:
        /* <DEDUP_REMOVED lines=9> */
.L_x_86:
[----:B------:R-:W-:Y:S05]  /*3ed0*/  BSYNC B0 ;  /* 0x0000000000007941 */ /* 0x000fea0003800000 */
.L_x_85:
        /* <DEDUP_REMOVED lines=9> */
.L_x_88:
[----:B------:R-:W-:Y:S05]  /*3f70*/  BSYNC B0 ;  /* 0x0000000000007941 */ /* 0x000fea0003800000 */
.L_x_87:
        /* <DEDUP_REMOVED lines=12> */
.L_x_90:
[----:B------:R-:W-:Y:S05]  /*4040*/  BSYNC B0 ;  /* 0x0000000000007941 */ /* 0x000fea0003800000 */
.L_x_89:
        /* <DEDUP_REMOVED lines=12> */
.L_x_92:
[----:B------:R-:W-:Y:S05]  /*4110*/  BSYNC B0 ;  /* 0x0000000000007941 */ /* 0x000fea0003800000 */
.L_x_91:
        /* <DEDUP_REMOVED lines=9> */
.L_x_94:
[----:B------:R-:W-:Y:S05]  /*41b0*/  BSYNC B0 ;  /* 0x0000000000007941 */ /* 0x000fea0003800000 */
.L_x_93:
        /* <DEDUP_REMOVED lines=9> */
.L_x_96:
[----:B------:R-:W-:Y:S05]  /*4250*/  BSYNC B0 ;  /* 0x0000000000007941 */ /* 0x000fea0003800000 */
.L_x_95:
        /* <DEDUP_REMOVED lines=12> */
.L_x_98:
[----:B------:R-:W-:Y:S05]  /*4320*/  BSYNC B0 ;  /* 0x0000000000007941 */ /* 0x000fea0003800000 */
.L_x_97:
        /* <DEDUP_REMOVED lines=12> */
.L_x_100:
[----:B------:R-:W-:Y:S05]  /*43f0*/  BSYNC B0 ;  /* 0x0000000000007941 */ /* 0x000fea0003800000 */
.L_x_99:
        /* <DEDUP_REMOVED lines=9> */
.L_x_102:
[----:B------:R-:W-:Y:S05]  /*4490*/  BSYNC B0 ;  /* 0x0000000000007941 */ /* 0x000fea0003800000 */
.L_x_101:
        /* <DEDUP_REMOVED lines=9> */
.L_x_104:
[----:B------:R-:W-:Y:S05]  /*4530*/  BSYNC B0 ;  /* 0x0000000000007941 */ /* 0x000fea0003800000 */
.L_x_103:
        /* <DEDUP_REMOVED lines=12> */
.L_x_106:
[----:B------:R-:W-:Y:S05]  /*4600*/  BSYNC B0 ;  /* 0x0000000000007941 */ /* 0x000fea0003800000 */
.L_x_105:
        /* <DEDUP_REMOVED lines=12> */
.L_x_108:
[----:B------:R-:W-:Y:S05]  /*46d0*/  BSYNC B0 ;  /* 0x0000000000007941 */ /* 0x000fea0003800000 */
.L_x_107:
        /* <DEDUP_REMOVED lines=9> */
.L_x_110:
[----:B------:R-:W-:Y:S05]  /*4770*/  BSYNC B0 ;  /* 0x0000000000007941 */ /* 0x000fea0003800000 */
.L_x_109:
        /* <DEDUP_REMOVED lines=9> */
.L_x_112:
[----:B------:R-:W-:Y:S05]  /*4810*/  BSYNC B0 ;  /* 0x0000000000007941 */ /* 0x000fea0003800000 */
.L_x_111:
        /* <DEDUP_REMOVED lines=12> */
.L_x_114:
[----:B------:R-:W-:Y:S05]  /*48e0*/  BSYNC B0 ;  /* 0x0000000000007941 */ /* 0x000fea0003800000 */
.L_x_113:
        /* <DEDUP_REMOVED lines=12> */
.L_x_116:
[----:B------:R-:W-:Y:S05]  /*49b0*/  BSYNC B0 ;  /* 0x0000000000007941 */ /* 0x000fea0003800000 */
.L_x_115:
        /* <DEDUP_REMOVED lines=9> */
.L_x_118:
[----:B------:R-:W-:Y:S05]  /*4a50*/  BSYNC B0 ;  /* 0x0000000000007941 */ /* 0x000fea0003800000 */
.L_x_117:
        /* <DEDUP_REMOVED lines=9> */
.L_x_120:
[----:B------:R-:W-:Y:S05]  /*4af0*/  BSYNC B0 ;  /* 0x0000000000007941 */ /* 0x000fea0003800000 */
.L_x_119:
        /* <DEDUP_REMOVED lines=12> */
.L_x_122:
[----:B------:R-:W-:Y:S05]  /*4bc0*/  BSYNC B0 ;  /* 0x0000000000007941 */ /* 0x000fea0003800000 */
.L_x_121:
        /* <DEDUP_REMOVED lines=12> */
.L_x_124:
[----:B------:R-:W-:Y:S05]  /*4c90*/  BSYNC B0 ;  /* 0x0000000000007941 */ /* 0x000fea0003800000 */
.L_x_123:
        /* <DEDUP_REMOVED lines=9> */
.L_x_126:
[----:B------:R-:W-:Y:S05]  /*4d30*/  BSYNC B0 ;  /* 0x0000000000007941 */ /* 0x000fea0003800000 */
.L_x_125:
        /* <DEDUP_REMOVED lines=9> */
.L_x_128:
[----:B------:R-:W-:Y:S05]  /*4dd0*/  BSYNC B0 ;  /* 0x0000000000007941 */ /* 0x000fea0003800000 */
.L_x_127:
        /* <DEDUP_REMOVED lines=12> */
.L_x_130:
[----:B------:R-:W-:Y:S05]  /*4ea0*/  BSYNC B0 ;  /* 0x0000000000007941 */ /* 0x000fea0003800000 */
.L_x_129:
        /* <DEDUP_REMOVED lines=12> */
.L_x_132:
[----:B------:R-:W-:Y:S05]  /*4f70*/  BSYNC B0 ;  /* 0x0000000000007941 */ /* 0x000fea0003800000 */
.L_x_131:
        /* <DEDUP_REMOVED lines=9> */
.L_x_134:
[----:B------:R-:W-:Y:S05]  /*5010*/  BSYNC B0 ;  /* 0x0000000000007941 */ /* 0x000fea0003800000 */
.L_x_133:
        /* <DEDUP_REMOVED lines=9> */
.L_x_136:
[----:B------:R-:W-:Y:S05]  /*50b0*/  BSYNC B0 ;  /* 0x0000000000007941 */ /* 0x000fea0003800000 */
.L_x_135:
[----:B-----5:R-:W-:Y:S01]  /*50c0*/  HADD2.F32 R95, -RZ, R14.H0_H0 ;  /* 0x2000000eff5f7230 */ /* 0x020fe20000004100 */
[----:B------:R-:W-:Y:S01]  /*50d0*/  ISETP.GT.AND P3, PT, R4, 0x70, PT ;  /* 0x000000700400780c */ /* 0x000fe20003f64270 */
[----:B------:R-:W-:Y:S03]  /*50e0*/  BSSY B0, `(.L_x_137) ;  /* 0x0000008000007945 */ /* 0x000fe60003800000 */
[----:B------:R-:W-:-:S04]  /*50f0*/  FMUL R90, R95, R2 ;  /* 0x000000025f5a7220 */ /* 0x000fc80000400000 */
[----:B------:R-:W-:-:S05]  /*5100*/  FFMA R90, R143, R0, R90 ;  /* 0x000000008f5a7223 */ /* 0x000fca000000005a */
[----:B------:R-:W-:-:S05]  /*5110*/  F2FP.F16.F32.PACK_AB R90, RZ, R90 ;  /* 0x0000005aff5a723e */ /* 0x000fca00000000ff */
[----:B------:R0:W-:Y:S01]  /*5120*/  @P0 STG.E.U16 desc[UR12][R22.64+0xd2], R90 ;  /* 0x0000d25a16000986 */ /* 0x0001e2000c10150c */
[----:B------:R-:W-:-:S13]  /*5130*/  ISETP.GT.AND P0, PT, R3, RZ, P3 ;  /* 0x000000ff0300720c */ /* 0x000fda0001f04270 */
[----:B0-----:R-:W-:Y:S05]  /*5140*/  @!P0 BRA `(.L_x_138) ;  /* 0x0000000000048947 */ /* 0x001fea0003800000 */
[----:B------:R0:W5:Y:S02]  /*5150*/  LDG.E.LTC128B.U16 R14, desc[UR12][R8.64+0xe0] ;  /* 0x0000e00c080e7981 */ /* 0x000164000c1e1520 */
.L_x_138:
[----:B------:R-:W-:Y:S05]  /*5160*/  BSYNC B0 ;  /* 0x0000000000007941 */ /* 0x000fea0003800000 */
.L_x_137:
        /* <DEDUP_REMOVED lines=10> */
.L_x_140:
[----:B------:R-:W-:Y:S05]  /*5210*/  BSYNC B0 ;  /* 0x0000000000007941 */ /* 0x000fea0003800000 */
.L_x_139:
        /* <DEDUP_REMOVED lines=9> */
.L_x_142:
[----:B------:R-:W-:Y:S05]  /*52b0*/  BSYNC B0 ;  /* 0x0000000000007941 */ /* 0x000fea0003800000 */
.L_x_141:
        /* <DEDUP_REMOVED lines=9> */
.L_x_144:
[----:B------:R-:W-:Y:S05]  /*5350*/  BSYNC B0 ;  /* 0x0000000000007941 */ /* 0x000fea0003800000 */
.L_x_143:
        /* <DEDUP_REMOVED lines=10> */
.L_x_146:
[----:B------:R-:W-:Y:S05]  /*5400*/  BSYNC B0 ;  /* 0x0000000000007941 */ /* 0x000fea0003800000 */
.L_x_145:
[----:B-----5:R-:W-:Y:S01]  /*5410*/  HADD2.F32 R95, -RZ, R14.H0_H0 ;  /* 0x2000000eff5f7230 */ /* 0x020fe20000004100 */
[----:B------:R-:W-:Y:S04]  /*5420*/  BSSY B0, `(.L_x_147) ;  /* 0x000000b000007945 */ /* 0x000fe80003800000 */
[----:B------:R-:W-:-:S04]  /*5430*/  FMUL R95, R95, R2 ;  /* 0x000000025f5f7220 */ /* 0x000fc80000400000 */
[----:B------:R-:W-:-:S05]  /*5440*/  FFMA R95, R148, R0, R95 ;  /* 0x00000000945f7223 */ /* 0x000fca000000005f */
[----:B------:R-:W-:-:S05]  /*5450*/  F2FP.F16.F32.PACK_AB R95, RZ, R95 ;  /* 0x0000005fff5f723e */ /* 0x000fca00000000ff */
[----:B------:R0:W-:Y:S01]  /*5460*/  @P0 STG.E.U16 desc[UR12][R6.64+0xf0], R95 ;  /* 0x0000f05f06000986 */ /* 0x0001e2000c10150c */
[----:B------:R-:W-:-:S05]  /*5470*/  IADD3 R90, P0, R89, R6, RZ ;  /* 0x00000006595a7210 */ /* 0x000fca0007f1e0ff */
[----:B------:R-:W-:Y:S01]  /*5480*/  IMAD.X R91, R91, 0x1, R7, P0 ;  /* 0x000000015b5b7824 */ /* 0x000fe200000e0607 */
[----:B------:R-:W-:-:S04]  /*5490*/  ISETP.GT.AND P0, PT, R4, 0x79, PT ;  /* 0x000000790400780c */ /* 0x000fc80003f04270 */
[----:B------:R-:W-:-:S13]  /*54a0*/  ISETP.GT.AND P4, PT, R3, RZ, P0 ;  /* 0x000000ff0300720c */ /* 0x000fda0000784270 */
[----:B0-----:R-:W-:Y:S05]  /*54b0*/  @!P4 BRA `(.L_x_148) ;  /* 0x000000000004c947 */ /* 0x001fea0003800000 */
[----:B------:R0:W5:Y:S02]  /*54c0*/  LDG.E.LTC128B.U16 R14, desc[UR12][R8.64+0xf2] ;  /* 0x0000f20c080e7981 */ /* 0x000164000c1e1520 */
.L_x_148:
[----:B------:R-:W-:Y:S05]  /*54d0*/  BSYNC B0 ;  /* 0x0000000000007941 */ /* 0x000fea0003800000 */
.L_x_147:
[----:B01--45:R-:W-:Y:S01]  /*54e0*/  HADD2.F32 R9, -RZ, R14.H0_H0 ;  /* 0x2000000eff097230 */ /* 0x033fe20000004100 */
        /* <DEDUP_REMOVED lines=8> */
.L_x_150:
[----:B------:R-:W-:Y:S05]  /*5570*/  BSYNC B0 ;  /* 0x0000000000007941 */ /* 0x000fea0003800000 */
.L_x_149:
        /* <DEDUP_REMOVED lines=10> */
[----:B-1----:R-:W-:Y:S05]  /*5620*/  @!P4 BRA `(.L_x_152) ;  /* 0x000000000004c947 */ /* 0x002fea0003800000 */
[----:B------:R1:W5:Y:S02]  /*5630*/  LDG.E.LTC128B.U16 R14, desc[UR12][R10.64+0xf2] ;  /* 0x0000f20c0a0e7981 */ /* 0x000364000c1e1520 */
.L_x_152:
[----:B------:R-:W-:Y:S05]  /*5640*/  BSYNC B0 ;  /* 0x0000000000007941 */ /* 0x000fea0003800000 */
.L_x_151:
[----:B-----5:R-:W-:-:S05]  /*5650*/  HADD2.F32 R7, -RZ, R14.H0_H0 ;  /* 0x2000000eff077230 */ /* 0x020fca0000004100 */
[----:B------:R-:W-:-:S04]  /*5660*/  FMUL R4, R7, R2 ;  /* 0x0000000207047220 */ /* 0x000fc80000400000 */
[----:B------:R-:W-:-:S05]  /*5670*/  FFMA R4, R151, R0, R4 ;  /* 0x0000000097047223 */ /* 0x000fca0000000004 */
[----:B------:R-:W-:-:S05]  /*5680*/  F2FP.F16.F32.PACK_AB R4, RZ, R4 ;  /* 0x00000004ff04723e */ /* 0x000fca00000000ff */
[----:B------:R4:W-:Y:S01]  /*5690*/  @P4 STG.E.U16 desc[UR12][R22.64+0xf2], R4 ;  /* 0x0000f20416004986 */ /* 0x0009e2000c10150c */
[----:B------:R-:W-:-:S13]  /*56a0*/  ISETP.GT.AND P4, PT, R3, 0x40, P5 ;  /* 0x000000400300780c */ /* 0x000fda0002f84270 */
[----:B------:R-:W2:Y:S01]  /*56b0*/  @P4 LDG.E.LTC128B.U16 R14, desc[UR12][R92.64] ;  /* 0x0000000c5c0e4981 */ /* 0x000ea2000c1e1520 */
[----:B------:R-:W-:Y:S01]  /*56c0*/  BSSY B0, `(.L_x_153) ;  /* 0x000000a000007945 */ /* 0x000fe20003800000 */
[----:B--2---:R-:W-:-:S05]  /*56d0*/  HADD2.F32 R7, -RZ, R14.H0_H0 ;  /* 0x2000000eff077230 */ /* 0x004fca0000004100 */
[----:B------:R-:W-:-:S04]  /*56e0*/  FMUL R7, R7, R2 ;  /* 0x0000000207077220 */ /* 0x000fc80000400000 */
[----:B------:R-:W-:-:S05]  /*56f0*/  FFMA R7, R24, R0, R7 ;  /* 0x0000000018077223 */ /* 0x000fca0000000007 */
[----:B------:R-:W-:-:S05]  /*5700*/  F2FP.F16.F32.PACK_AB R7, RZ, R7 ;  /* 0x00000007ff07723e */ /* 0x000fca00000000ff */
[----:B------:R4:W-:Y:S01]  /*5710*/  @P4 STG.E.U16 desc[UR12][R90.64], R7 ;  /* 0x000000075a004986 */ /* 0x0009e2000c10150c */
[----:B------:R-:W-:-:S04]  /*5720*/  LOP3.LUT P4, RZ, R88, 0x2, RZ, 0xc0, !PT ;  /* 0x0000000258ff7812 */ /* 0x000fc8000788c0ff */
[----:B------:R-:W-:-:S13]  /*5730*/  ISETP.GT.AND P4, PT, R3, 0x40, P4 ;  /* 0x000000400300780c */ /* 0x000fda0002784270 */
[----:B----4-:R-:W-:Y:S05]  /*5740*/  @!P4 BRA `(.L_x_154) ;  /* 0x000000000004c947 */ /* 0x010fea0003800000 */
[----:B------:R2:W5:Y:S02]  /*5750*/  LDG.E.LTC128B.U16 R14, desc[UR12][R12.64+0x2] ;  /* 0x0000020c0c0e7981 */ /* 0x000564000c1e1520 */
.L_x_154:
[----:B------:R-:W-:Y:S05]  /*5760*/  BSYNC B0 ;  /* 0x0000000000007941 */ /* 0x000fea0003800000 */
.L_x_153:
[----:B-----5:R-:W-:Y:S01]  /*5770*/  HADD2.F32 R7, -RZ, R14.H0_H0 ;  /* 0x2000000eff077230 */ /* 0x020fe20000004100 */
[----:B------:R-:W-:Y:S01]  /*5780*/  ISETP.GT.AND P5, PT, R3, 0x48, P5 ;  /* 0x000000480300780c */ /* 0x000fe20002fa4270 */
[----:B------:R-:W-:Y:S01]  /*5790*/  @P4 IMAD.MOV.U32 R8, RZ, RZ, R90 ;  /* 0x000000ffff084224 */ /* 0x000fe200078e005a */
[----:B------:R-:W-:Y:S01]  /*57a0*/  BSSY B0, `(.L_x_155) ;  /* 0x000000a000007945 */ /* 0x000fe20003800000 */
[----:B------:R-:W-:Y:S02]  /*57b0*/  @P4 IMAD.MOV.U32 R9, RZ, RZ, R91 ;  /* 0x000000ffff094224 */ /* 0x000fe400078e005b */
[----:B------:R-:W-:-:S04]  /*57c0*/  FMUL R4, R7, R2 ;  /* 0x0000000207047220 */ /* 0x000fc80000400000 */
[----:B------:R-:W-:-:S05]  /*57d0*/  FFMA R4, R25, R0, R4 ;  /* 0x0000000019047223 */ /* 0x000fca0000000004 */
[----:B------:R-:W-:-:S05]  /*57e0*/  F2FP.F16.F32.PACK_AB R4, RZ, R4 ;  /* 0x00000004ff04723e */ /* 0x000fca00000000ff */
[----:B------:R4:W-:Y:S01]  /*57f0*/  @P4 STG.E.U16 desc[UR12][R8.64+0x2], R4 ;  /* 0x0000020408004986 */ /* 0x0009e2000c10150c */
[----:B------:R-:W-:-:S05]  /*5800*/  IADD3 R6, P4, R90, R5, RZ ;  /* 0x000000055a067210 */ /* 0x000fca0007f9e0ff */
[----:B------:R-:W-:Y:S01]  /*5810*/  IMAD.X R7, R91, 0x1, R15, P4 ;  /* 0x000000015b077824 */ /* 0x000fe200020e060f */
[----:B------:R-:W-:Y:S07]  /*5820*/  @!P5 BRA `(.L_x_156) ;  /* 0x000000000004d947 */ /* 0x000fee0003800000 */
[----:B------:R0:W5:Y:S02]  /*5830*/  LDG.E.LTC128B.U16 R14, desc[UR12][R18.64] ;  /* 0x0000000c120e7981 */ /* 0x000164000c1e1520 */
.L_x_156:
[----:B------:R-:W-:Y:S05]  /*5840*/  BSYNC B0 ;  /* 0x0000000000007941 */ /* 0x000fea0003800000 */
.L_x_155:
[----:B----45:R-:W-:Y:S01]  /*5850*/  HADD2.F32 R9, -RZ, R14.H0_H0 ;  /* 0x2000000eff097230 */ /* 0x030fe20000004100 */
[----:B------:R-:W-:Y:S01]  /*5860*/  IADD3 R8, P4, R5, R90, RZ ;  /* 0x0000005a05087210 */ /* 0x000fe20007f9e0ff */
[----:B------:R-:W-:Y:S03]  /*5870*/  BSSY B0, `(.L_x_157) ;  /* 0x000000a000007945 */ /* 0x000fe60003800000 */
[----:B------:R-:W-:-:S04]  /*5880*/  FMUL R9, R9, R2 ;  /* 0x0000000209097220 */ /* 0x000fc80000400000 */
[----:B------:R-:W-:-:S05]  /*5890*/  FFMA R9, R26, R0, R9 ;  /* 0x000000001a097223 */ /* 0x000fca0000000009 */
[----:B------:R-:W-:-:S05]  /*58a0*/  F2FP.F16.F32.PACK_AB R9, RZ, R9 ;  /* 0x00000009ff09723e */ /* 0x000fca00000000ff */
[----:B------:R4:W-:Y:S01]  /*58b0*/  @P5 STG.E.U16 desc[UR12][R6.64], R9 ;  /* 0x0000000906005986 */ /* 0x0009e2000c10150c */
[----:B------:R-:W-:Y:S01]  /*58c0*/  LOP3.LUT P5, RZ, R88, 0x2, RZ, 0xc0, !PT ;  /* 0x0000000258ff7812 */ /* 0x000fe200078ac0ff */
[----:B----4-:R-:W-:-:S03]  /*58d0*/  IMAD.X R9, R15, 0x1, R91, P4 ;  /* 0x000000010f097824 */ /* 0x010fc600020e065b */
[----:B------:R-:W-:-:S13]  /*58e0*/  ISETP.GT.AND P4, PT, R3, 0x48, P5 ;  /* 0x000000480300780c */ /* 0x000fda0002f84270 */
[----:B------:R-:W-:Y:S05]  /*58f0*/  @!P4 BRA `(.L_x_158) ;  /* 0x000000000004c947 */ /* 0x000fea0003800000 */
[----:B------:R4:W5:Y:S02]  /*5900*/  LDG.E.LTC128B.U16 R14, desc[UR12][R16.64+0x2] ;  /* 0x0000020c100e7981 */ /* 0x000964000c1e1520 */
.L_x_158:
[----:B------:R-:W-:Y:S05]  /*5910*/  BSYNC B0 ;  /* 0x0000000000007941 */ /* 0x000fea0003800000 */
.L_x_157:
[----:B-----5:R-:W-:Y:S01]  /*5920*/  HADD2.F32 R5, -RZ, R14.H0_H0 ;  /* 0x2000000eff057230 */ /* 0x020fe20000004100 */
[----:B------:R-:W-:Y:S01]  /*5930*/  LOP3.LUT P5, RZ, R88, 0x4, RZ, 0xc0, !PT ;  /* 0x0000000458ff7812 */ /* 0x000fe200078ac0ff */
[----:B------:R-:W-:Y:S03]  /*5940*/  BSSY B0, `(.L_x_159) ;  /* 0x0000008000007945 */ /* 0x000fe60003800000 */
[----:B------:R-:W-:-:S04]  /*5950*/  FMUL R4, R5, R2 ;  /* 0x0000000205047220 */ /* 0x000fc80000400000 */
[----:B------:R-:W-:-:S05]  /*5960*/  FFMA R4, R27, R0, R4 ;  /* 0x000000001b047223 */ /* 0x000fca0000000004 */
[----:B------:R-:W-:-:S05]  /*5970*/  F2FP.F16.F32.PACK_AB R4, RZ, R4 ;  /* 0x00000004ff04723e */ /* 0x000fca00000000ff */
[----:B------:R0:W-:Y:S01]  /*5980*/  @P4 STG.E.U16 desc[UR12][R6.64+0x2], R4 ;  /* 0x0000020406004986 */ /* 0x0001e2000c10150c */
[----:B------:R-:W-:-:S13]  /*5990*/  ISETP.GT.AND P4, PT, R3, 0x40, P5 ;  /* 0x000000400300780c */ /* 0x000fda0002f84270 */
[----:B0-----:R-:W-:Y:S05]  /*59a0*/  @!P4 BRA `(.L_x_160) ;  /* 0x000000000004c947 */ /* 0x001fea0003800000 */
[----:B------:R0:W5:Y:S02]  /*59b0*/  LDG.E.LTC128B.U16 R14, desc[UR12][R12.64+0x10] ;  /* 0x0000100c0c0e7981 */ /* 0x000164000c1e1520 */
.L_x_160:
[----:B------:R-:W-:Y:S05]  /*59c0*/  BSYNC B0 ;  /* 0x0000000000007941 */ /* 0x000fea0003800000 */
.L_x_159:
[----:B-----5:R-:W-:Y:S01]  /*59d0*/  HADD2.F32 R5, -RZ, R14.H0_H0 ;  /* 0x2000000eff057230 */ /* 0x020fe20000004100 */
[----:B------:R-:W-:Y:S01]  /*59e0*/  LOP3.LUT P5, RZ, R88, 0x8, RZ, 0xc0, !PT ;  /* 0x0000000858ff7812 */ /* 0x000fe200078ac0ff */
[----:B------:R-:W-:Y:S01]  /*59f0*/  IMAD.MOV.U32 R4, RZ, RZ, R90 ;  /* 0x000000ffff047224 */ /* 0x000fe200078e005a */
[----:B------:R-:W-:Y:S02]  /*5a00*/  BSSY B0, `(.L_x_161) ;  /* 0x000000a000007945 */ /* 0x000fe40003800000 */
[----:B------:R-:W-:-:S04]  /*5a10*/  FMUL R5, R5, R2 ;  /* 0x0000000205057220 */ /* 0x000fc80000400000 */
[----:B------:R-:W-:-:S05]  /*5a20*/  FFMA R5, R28, R0, R5 ;  /* 0x000000001c057223 */ /* 0x000fca0000000005 */
[----:B------:R-:W-:-:S04]  /*5a30*/  F2FP.F16.F32.PACK_AB R5, RZ, R5 ;  /* 0x00000005ff05723e */ /* 0x000fc800000000ff */
[----:B------:R-:W-:Y:S01]  /*5a40*/  PRMT R6, R5, 0x7610, R6 ;  /* 0x0000761005067816 */ /* 0x000fe20000000006 */
[----:B------:R-:W-:-:S05]  /*5a50*/  IMAD.MOV.U32 R5, RZ, RZ, R91 ;  /* 0x000000ffff057224 */ /* 0x000fca00078e005b */
[----:B------:R0:W-:Y:S01]  /*5a60*/  @P4 STG.E.U16 desc[UR12][R4.64+0x10], R6 ;  /* 0x0000100604004986 */ /* 0x0001e2000c10150c */
[----:B------:R-:W-:-:S13]  /*5a70*/  ISETP.GT.AND P4, PT, R3, 0x40, P5 ;  /* 0x000000400300780c */ /* 0x000fda0002f84270 */
[----:B0-----:R-:W-:Y:S05]  /*5a80*/  @!P4 BRA `(.L_x_162) ;  /* 0x000000000004c947 */ /* 0x001fea0003800000 */
[----:B------:R0:W5:Y:S02]  /*5a90*/  LDG.E.LTC128B.U16 R14, desc[UR12][R12.64+0x12] ;  /* 0x0000120c0c0e7981 */ /* 0x000164000c1e1520 */
.L_x_162:
[----:B------:R-:W-:Y:S05]  /*5aa0*/  BSYNC B0 ;  /* 0x0000000000007941 */ /* 0x000fea0003800000 */
.L_x_161:
[----:B-----5:R-:W-:Y:S01]  /*5ab0*/  HADD2.F32 R7, -RZ, R14.H0_H0 ;  /* 0x2000000eff077230 */ /* 0x020fe20000004100 */
[----:B------:R-:W-:Y:S04]  /*5ac0*/  BSSY B0, `(.L_x_163) ;  /* 0x0000009000007945 */ /* 0x000fe80003800000 */
[----:B------:R-:W-:-:S04]  /*5ad0*/  FMUL R6, R7, R2 ;  /* 0x0000000207067220 */ /* 0x000fc80000400000 */
[----:B------:R-:W-:-:S05]  /*5ae0*/  FFMA R6, R29, R0, R6 ;  /* 0x000000001d067223 */ /* 0x000fca0000000006 */
[----:B------:R-:W-:-:S05]  /*5af0*/  F2FP.F16.F32.PACK_AB R6, RZ, R6 ;  /* 0x00000006ff06723e */ /* 0x000fca00000000ff */
[----:B------:R0:W-:Y:S01]  /*5b00*/  @P4 STG.E.U16 desc[UR12][R4.64+0x12], R6 ;  /* 0x0000120604004986 */ /* 0x0001e2000c10150c */
[----:B------:R-:W-:-:S04]  /*5b10*/  LOP3.LUT P4, RZ, R88, 0x4, RZ, 0xc0, !PT ;  /* 0x0000000458ff7812 */ /* 0x000fc8000788c0ff */
[----:B------:R-:W-:-:S13]  /*5b20*/  ISETP.GT.AND P4, PT, R3, 0x48, P4 ;  /* 0x000000480300780c */ /* 0x000fda0002784270 */
[----:B0-----:R-:W-:Y:S05]  /*5b30*/  @!P4 BRA `(.L_x_164) ;  /* 0x000000000004c947 */ /* 0x001fea0003800000 */
[----:B------:R0:W5:Y:S02]  /*5b40*/  LDG.E.LTC128B.U16 R14, desc[UR12][R16.64+0x10] ;  /* 0x0000100c100e7981 */ /* 0x000164000c1e1520 */
.L_x_164:
[----:B------:R-:W-:Y:S05]  /*5b50*/  BSYNC B0 ;  /* 0x0000000000007941 */ /* 0x000fea0003800000 */
.L_x_163:
        /* <DEDUP_REMOVED lines=9> */
.L_x_166:
[----:B------:R-:W-:Y:S05]  /*5bf0*/  BSYNC B0 ;  /* 0x0000000000007941 */ /* 0x000fea0003800000 */
.L_x_165:
        /* <DEDUP_REMOVED lines=10> */
.L_x_168:
[----:B------:R-:W-:Y:S05]  /*5ca0*/  BSYNC B0 ;  /* 0x0000000000007941 */ /* 0x000fea0003800000 */
.L_x_167:
        /* <DEDUP_REMOVED lines=10> */
.L_x_170:
[----:B------:R-:W-:Y:S05]  /*5d50*/  BSYNC B0 ;  /* 0x0000000000007941 */ /* 0x000fea0003800000 */
.L_x_169:
        /* <DEDUP_REMOVED lines=10> */
.L_x_172:
[----:B------:R-:W-:Y:S05]  /*5e00*/  BSYNC B0 ;  /* 0x0000000000007941 */ /* 0x000fea0003800000 */
.L_x_171:
        /* <DEDUP_REMOVED lines=12> */
.L_x_174:
[----:B------:R-:W-:Y:S05]  /*5ed0*/  BSYNC B0 ;  /* 0x0000000000007941 */ /* 0x000fea0003800000 */
.L_x_173:
[----:B-----5:R-:W-:Y:S01]  /*5ee0*/  HADD2.F32 R7, -RZ, R14.H0_H0 ;  /* 0x2000000eff077230 */ /* 0x020fe20000004100 */
[----:B------:R-:W-:Y:S01]  /*5ef0*/  LOP3.LUT P5, RZ, R88, 0x4000000, RZ, 0xc0, !PT ;  /* 0x0400000058ff7812 */ /* 0x000fe200078ac0ff */
[----:B------:R-:W-:Y:S03]  /*5f00*/  BSSY B0, `(.L_x_175) ;  /* 0x000000b000007945 */ /* 0x000fe60003800000 */
[----:B------:R-:W-:Y:S01]  /*5f10*/  FMUL R6, R7, R2 ;  /* 0x0000000207067220 */ /* 0x000fe20000400000 */
[----:B------:R-:W-:-:S03]  /*5f20*/  @P4 IMAD.MOV.U32 R7, RZ, RZ, R21 ;  /* 0x000000ffff074224 */ /* 0x000fc600078e0015 */
        /* <DEDUP_REMOVED lines=8> */
.L_x_176:
[----:B------:R-:W-:Y:S05]  /*5fb0*/  BSYNC B0 ;  /* 0x0000000000007941 */ /* 0x000fea0003800000 */
.L_x_175:
        /* <DEDUP_REMOVED lines=10> */
.L_x_178:
[----:B------:R-:W-:Y:S05]  /*6060*/  BSYNC B0 ;  /* 0x0000000000007941 */ /* 0x000fea0003800000 */
.L_x_177:
        /* <DEDUP_REMOVED lines=10> */
.L_x_180:
[----:B------:R-:W-:Y:S05]  /*6110*/  BSYNC B0 ;  /* 0x0000000000007941 */ /* 0x000fea0003800000 */
.L_x_179:
        /* <DEDUP_REMOVED lines=12> */
.L_x_182:
[----:B------:R-:W-:Y:S05]  /*61e0*/  BSYNC B0 ;  /* 0x0000000000007941 */ /* 0x000fea0003800000 */
.L_x_181:
        /* <DEDUP_REMOVED lines=13> */
.L_x_184:
[----:B------:R-:W-:Y:S05]  /*62c0*/  BSYNC B0 ;  /* 0x0000000000007941 */ /* 0x000fea0003800000 */
.L_x_183:
        /* <DEDUP_REMOVED lines=10> */
.L_x_186:
[----:B------:R-:W-:Y:S05]  /*6370*/  BSYNC B0 ;  /* 0x0000000000007941 */ /* 0x000fea0003800000 */
.L_x_185:
        /* <DEDUP_REMOVED lines=10> */
.L_x_188:
[----:B------:R-:W-:Y:S05]  /*6420*/  BSYNC B0 ;  /* 0x0000000000007941 */ /* 0x000fea0003800000 */
.L_x_187:
        /* <DEDUP_REMOVED lines=12> */
.L_x_190:
[----:B------:R-:W-:Y:S05]  /*64f0*/  BSYNC B0 ;  /* 0x0000000000007941 */ /* 0x000fea0003800000 */
.L_x_189:
        /* <DEDUP_REMOVED lines=13> */
.L_x_192:
[----:B------:R-:W-:Y:S05]  /*65d0*/  BSYNC B0 ;  /* 0x0000000000007941 */ /* 0x000fea0003800000 */
.L_x_191:
        /* <DEDUP_REMOVED lines=10> */
.L_x_194:
[----:B------:R-:W-:Y:S05]  /*6680*/  BSYNC B0 ;  /* 0x0000000000007941 */ /* 0x000fea0003800000 */
.L_x_193:
        /* <DEDUP_REMOVED lines=10> */
.L_x_196:
[----:B------:R-:W-:Y:S05]  /*6730*/  BSYNC B0 ;  /* 0x0000000000007941 */ /* 0x000fea0003800000 */
.L_x_195:
        /* <DEDUP_REMOVED lines=12> */
.L_x_198:
[----:B------:R-:W-:Y:S05]  /*6800*/  BSYNC B0 ;  /* 0x0000000000007941 */ /* 0x000fea0003800000 */
.L_x_197:
        /* <DEDUP_REMOVED lines=13> */
.L_x_200:
[----:B------:R-:W-:Y:S05]  /*68e0*/  BSYNC B0 ;  /* 0x0000000000007941 */ /* 0x000fea0003800000 */
.L_x_199:
        /* <DEDUP_REMOVED lines=10> */
.L_x_202:
[----:B------:R-:W-:Y:S05]  /*6990*/  BSYNC B0 ;  /* 0x0000000000007941 */ /* 0x000fea0003800000 */
.L_x_201:
        /* <DEDUP_REMOVED lines=10> */
.L_x_204:
[----:B------:R-:W-:Y:S05]  /*6a40*/  BSYNC B0 ;  /* 0x0000000000007941 */ /* 0x000fea0003800000 */
.L_x_203:
        /* <DEDUP_REMOVED lines=12> */
.L_x_206:
[----:B------:R-:W-:Y:S05]  /*6b10*/  BSYNC B0 ;  /* 0x0000000000007941 */ /* 0x000fea0003800000 */
.L_x_205:
        /* <DEDUP_REMOVED lines=13> */
.L_x_208:
[----:B------:R-:W-:Y:S05]  /*6bf0*/  BSYNC B0 ;  /* 0x0000000000007941 */ /* 0x000fea0003800000 */
.L_x_207:
        /* <DEDUP_REMOVED lines=10> */
.L_x_210:
[----:B------:R-:W-:Y:S05]  /*6ca0*/  BSYNC B0 ;  /* 0x0000000000007941 */ /* 0x000fea0003800000 */
.L_x_209:
        /* <DEDUP_REMOVED lines=10> */
.L_x_212:
[----:B------:R-:W-:Y:S05]  /*6d50*/  BSYNC B0 ;  /* 0x0000000000007941 */ /* 0x000fea0003800000 */
.L_x_211:
        /* <DEDUP_REMOVED lines=12> */
.L_x_214:
[----:B------:R-:W-:Y:S05]  /*6e20*/  BSYNC B0 ;  /* 0x0000000000007941 */ /* 0x000fea0003800000 */
.L_x_213:
        /* <DEDUP_REMOVED lines=13> */
.L_x_216:
[----:B------:R-:W-:Y:S05]  /*6f00*/  BSYNC B0 ;  /* 0x0000000000007941 */ /* 0x000fea0003800000 */
.L_x_215:
        /* <DEDUP_REMOVED lines=10> */
.L_x_218:
[----:B------:R-:W-:Y:S05]  /*6fb0*/  BSYNC B0 ;  /* 0x0000000000007941 */ /* 0x000fea0003800000 */
.L_x_217:
        /* <DEDUP_REMOVED lines=10> */
.L_x_220:
[----:B------:R-:W-:Y:S05]  /*7060*/  BSYNC B0 ;  /* 0x0000000000007941 */ /* 0x000fea0003800000 */
.L_x_219:
        /* <DEDUP_REMOVED lines=12> */
.L_x_222:
[----:B------:R-:W-:Y:S05]  /*7130*/  BSYNC B0 ;  /* 0x0000000000007941 */ /* 0x000fea0003800000 */
.L_x_221:
        /* <DEDUP_REMOVED lines=13> */
.L_x_224:
[----:B------:R-:W-:Y:S05]  /*7210*/  BSYNC B0 ;  /* 0x0000000000007941 */ /* 0x000fea0003800000 */
.L_x_223:
        /* <DEDUP_REMOVED lines=10> */
.L_x_226:
[----:B------:R-:W-:Y:S05]  /*72c0*/  BSYNC B0 ;  /* 0x0000000000007941 */ /* 0x000fea0003800000 */
.L_x_225:
        /* <DEDUP_REMOVED lines=10> */
.L_x_228:
[----:B------:R-:W-:Y:S05]  /*7370*/  BSYNC B0 ;  /* 0x0000000000007941 */ /* 0x000fea0003800000 */
.L_x_227:
        /* <DEDUP_REMOVED lines=12> */
.L_x_230:
[----:B------:R-:W-:Y:S05]  /*7440*/  BSYNC B0 ;  /* 0x0000000000007941 */ /* 0x000fea0003800000 */
.L_x_229:
        /* <DEDUP_REMOVED lines=13> */
.L_x_232:
[----:B------:R-:W-:Y:S05]  /*7520*/  BSYNC B0 ;  /* 0x0000000000007941 */ /* 0x000fea0003800000 */
.L_x_231:
        /* <DEDUP_REMOVED lines=10> */
.L_x_234:
[----:B------:R-:W-:Y:S05]  /*75d0*/  BSYNC B0 ;  /* 0x0000000000007941 */ /* 0x000fea0003800000 */
.L_x_233:
        /* <DEDUP_REMOVED lines=10> */
.L_x_236:
[----:B------:R-:W-:Y:S05]  /*7680*/  BSYNC B0 ;  /* 0x0000000000007941 */ /* 0x000fea0003800000 */
.L_x_235:
        /* <DEDUP_REMOVED lines=12> */
.L_x_238:
[----:B------:R-:W-:Y:S05]  /*7750*/  BSYNC B0 ;  /* 0x0000000000007941 */ /* 0x000fea0003800000 */
.L_x_237:
        /* <DEDUP_REMOVED lines=13> */
.L_x_240:
[----:B------:R-:W-:Y:S05]  /*7830*/  BSYNC B0 ;  /* 0x0000000000007941 */ /* 0x000fea0003800000 */
.L_x_239:
        /* <DEDUP_REMOVED lines=10> */
.L_x_242:
[----:B------:R-:W-:Y:S05]  /*78e0*/  BSYNC B0 ;  /* 0x0000000000007941 */ /* 0x000fea0003800000 */
.L_x_241:
        /* <DEDUP_REMOVED lines=10> */
.L_x_244:
[----:B------:R-:W-:Y:S05]  /*7990*/  BSYNC B0 ;  /* 0x0000000000007941 */ /* 0x000fea0003800000 */
.L_x_243:
        /* <DEDUP_REMOVED lines=12> */
.L_x_246:
[----:B------:R-:W-:Y:S05]  /*7a60*/  BSYNC B0 ;  /* 0x0000000000007941 */ /* 0x000fea0003800000 */
.L_x_245:
        /* <DEDUP_REMOVED lines=13> */
.L_x_248:
[----:B------:R-:W-:Y:S05]  /*7b40*/  BSYNC B0 ;  /* 0x0000000000007941 */ /* 0x000fea0003800000 */
.L_x_247:
        /* <DEDUP_REMOVED lines=10> */
.L_x_250:
[----:B------:R-:W-:Y:S05]  /*7bf0*/  BSYNC B0 ;  /* 0x0000000000007941 */ /* 0x000fea0003800000 */
.L_x_249:
        /* <DEDUP_REMOVED lines=10> */
.L_x_252:
[----:B------:R-:W-:Y:S05]  /*7ca0*/  BSYNC B0 ;  /* 0x0000000000007941 */ /* 0x000fea0003800000 */
.L_x_251:
        /* <DEDUP_REMOVED lines=12> */
.L_x_254:
[----:B------:R-:W-:Y:S05]  /*7d70*/  BSYNC B0 ;  /* 0x0000000000007941 */ /* 0x000fea0003800000 */
.L_x_253:
        /* <DEDUP_REMOVED lines=13> */
.L_x_256:
[----:B------:R-:W-:Y:S05]  /*7e50*/  BSYNC B0 ;  /* 0x0000000000007941 */ /* 0x000fea0003800000 */
.L_x_255:
        /* <DEDUP_REMOVED lines=9> */
.L_x_258:
[----:B------:R-:W-:Y:S05]  /*7ef0*/  BSYNC B0 ;  /* 0x0000000000007941 */ /* 0x000fea0003800000 */
.L_x_257:
[----:B-----5:R-:W-:Y:S01]  /*7f00*/  HADD2.F32 R7, -RZ, R14.H0_H0 ;  /* 0x2000000eff077230 */ /* 0x020fe20000004100 */
[----:B------:R-:W-:Y:S01]  /*7f10*/  ISETP.GT.AND P5, PT, R3, 0x48, P5 ;  /* 0x000000480300780c */ /* 0x000fe20002fa4270 */
[----:B------:R-:W-:Y:S03]  /*7f20*/  BSSY B0, `(.L_x_259) ;  /* 0x0000007000007945 */ /* 0x000fe60003800000 */
[----:B------:R-:W-:-:S04]  /*7f30*/  FMUL R6, R7, R2 ;  /* 0x0000000207067220 */ /* 0x000fc80000400000 */
[----:B------:R-:W-:-:S05]  /*7f40*/  FFMA R6, R77, R0, R6 ;  /* 0x000000004d067223 */ /* 0x000fca0000000006 */
[----:B------:R-:W-:-:S05]  /*7f50*/  F2FP.F16.F32.PACK_AB R6, RZ, R6 ;  /* 0x00000006ff06723e */ /* 0x000fca00000000ff */
[----:B------:R0:W-:Y:S01]  /*7f60*/  @P4 STG.E.U16 desc[UR12][R4.64+0xd2], R6 ;  /* 0x0000d20604004986 */ /* 0x0001e2000c10150c */
[----:B------:R-:W-:Y:S05]  /*7f70*/  @!P5 BRA `(.L_x_260) ;  /* 0x000000000004d947 */ /* 0x000fea0003800000 */
[----:B------:R0:W5:Y:S02]  /*7f80*/  LDG.E.LTC128B.U16 R14, desc[UR12][R16.64+0xd0] ;  /* 0x0000d00c100e7981 */ /* 0x000164000c1e1520 */
.L_x_260:
[----:B------:R-:W-:Y:S05]  /*7f90*/  BSYNC B0 ;  /* 0x0000000000007941 */ /* 0x000fea0003800000 */
.L_x_259:
[----:B-----5:R-:W-:Y:S01]  /*7fa0*/  HADD2.F32 R7, -RZ, R14.H0_H0 ;  /* 0x2000000eff077230 */ /* 0x020fe20000004100 */
[----:B------:R-:W-:Y:S01]  /*7fb0*/  ISETP.GT.AND P4, PT, R3, 0x48, P6 ;  /* 0x000000480300780c */ /* 0x000fe20003784270 */
[----:B0-----:R-:W-:Y:S01]  /*7fc0*/  @P5 IMAD.MOV.U32 R6, RZ, RZ, R20 ;  /* 0x000000ffff065224 */ /* 0x001fe200078e0014 */
[----:B------:R-:W-:Y:S02]  /*7fd0*/  BSSY B0, `(.L_x_261) ;  /* 0x0000009000007945 */ /* 0x000fe40003800000 */
[----:B------:R-:W-:-:S04]  /*7fe0*/  FMUL R7, R7, R2 ;  /* 0x0000000207077220 */ /* 0x000fc80000400000 */
[----:B------:R-:W-:-:S05]  /*7ff0*/  FFMA R7, R78, R0, R7 ;  /* 0x000000004e077223 */ /* 0x000fca0000000007 */
[----:B------:R-:W-:-:S04]  /*8000*/  F2FP.F16.F32.PACK_AB R7, RZ, R7 ;  /* 0x00000007ff07723e */ /* 0x000fc800000000ff */
[----:B------:R-:W-:Y:S01]  /*8010*/  PRMT R8, R7, 0x7610, R8 ;  /* 0x0000761007087816 */ /* 0x000fe20000000008 */
[----:B------:R-:W-:-:S05]  /*8020*/  @P5 IMAD.MOV.U32 R7, RZ, RZ, R21 ;  /* 0x000000ffff075224 */ /* 0x000fca00078e0015 */
[----:B------:R0:W-:Y:S01]  /*8030*/  @P5 STG.E.U16 desc[UR12][R6.64+0xd0], R8 ;  /* 0x0000d00806005986 */ /* 0x0001e2000c10150c */
[----:B------:R-:W-:Y:S05]  /*8040*/  @!P4 BRA `(.L_x_262) ;  /* 0x000000000004c947 */ /* 0x000fea0003800000 */
[----:B------:R0:W5:Y:S02]  /*8050*/  LDG.E.LTC128B.U16 R14, desc[UR12][R16.64+0xd2] ;  /* 0x0000d20c100e7981 */ /* 0x000164000c1e1520 */
.L_x_262:
[----:B------:R-:W-:Y:S05]  /*8060*/  BSYNC B0 ;  /* 0x0000000000007941 */ /* 0x000fea0003800000 */
.L_x_261:
[----:B0----5:R-:W-:Y:S01]  /*8070*/  HADD2.F32 R7, -RZ, R14.H0_H0 ;  /* 0x2000000eff077230 */ /* 0x021fe20000004100 */
[----:B------:R-:W-:Y:S01]  /*8080*/  ISETP.GT.AND P5, PT, R3, 0x40, P3 ;  /* 0x000000400300780c */ /* 0x000fe20001fa4270 */
        /* <DEDUP_REMOVED lines=8> */
[----:B------:R-:W-:Y:S05]  /*8110*/  @!P5 BRA `(.L_x_264) ;  /* 0x000000000004d947 */ /* 0x000fea0003800000 */
[----:B------:R0:W5:Y:S02]  /*8120*/  LDG.E.LTC128B.U16 R14, desc[UR12][R12.64+0xe0] ;  /* 0x0000e00c0c0e7981 */ /* 0x000164000c1e1520 */
.L_x_264:
[----:B------:R-:W-:Y:S05]  /*8130*/  BSYNC B0 ;  /* 0x0000000000007941 */ /* 0x000fea0003800000 */
.L_x_263:
[----:B0----5:R-:W-:Y:S01]  /*8140*/  HADD2.F32 R7, -RZ, R14.H0_H0 ;  /* 0x2000000eff077230 */ /* 0x021fe20000004100 */
        /* <DEDUP_REMOVED lines=8> */
.L_x_266:
[----:B------:R-:W-:Y:S05]  /*81d0*/  BSYNC B0 ;  /* 0x0000000000007941 */ /* 0x000fea0003800000 */
.L_x_265:
        /* <DEDUP_REMOVED lines=9> */
.L_x_268:
[----:B------:R-:W-:Y:S05]  /*8270*/  BSYNC B0 ;  /* 0x0000000000007941 */ /* 0x000fea0003800000 */
.L_x_267:
        /* <DEDUP_REMOVED lines=12> */
.L_x_270:
[----:B------:R-:W-:Y:S05]  /*8340*/  BSYNC B0 ;  /* 0x0000000000007941 */ /* 0x000fea0003800000 */
.L_x_269:
        /* <DEDUP_REMOVED lines=12> */
.L_x_272:
[----:B------:R-:W-:Y:S05]  /*8410*/  BSYNC B0 ;  /* 0x0000000000007941 */ /* 0x000fea0003800000 */
.L_x_271:
        /* <DEDUP_REMOVED lines=9> */
.L_x_274:
[----:B------:R-:W-:Y:S05]  /*84b0*/  BSYNC B0 ;  /* 0x0000000000007941 */ /* 0x000fea0003800000 */
.L_x_273:
        /* <DEDUP_REMOVED lines=9> */
.L_x_276:
[----:B------:R-:W-:Y:S05]  /*8550*/  BSYNC B0 ;  /* 0x0000000000007941 */ /* 0x000fea0003800000 */
.L_x_275:
[----:B0----5:R-:W-:Y:S01]  /*8560*/  HADD2.F32 R5, -RZ, R14.H0_H0 ;  /* 0x2000000eff057230 */ /* 0x021fe20000004100 */
[----:B------:R-:W-:Y:S01]  /*8570*/  ISETP.GT.AND P0, PT, R3, 0x48, P0 ;  /* 0x000000480300780c */ /* 0x000fe20000704270 */
[----:B------:R-:W-:Y:S01]  /*8580*/  @P1 IMAD.MOV.U32 R4, RZ, RZ, R20 ;  /* 0x000000ffff041224 */ /* 0x000fe200078e0014 */
        /* <DEDUP_REMOVED lines=9> */
.L_x_278:
[----:B------:R-:W-:Y:S05]  /*8620*/  BSYNC B0 ;  /* 0x0000000000007941 */ /* 0x000fea0003800000 */
.L_x_277:
[----:B0----5:R-:W-:-:S05]  /*8630*/  HADD2.F32 R3, -RZ, R14.H0_H0 ;  /* 0x2000000eff037230 */ /* 0x021fca0000004100 */
[----:B------:R-:W-:-:S04]  /*8640*/  FMUL R2, R3, R2 ;  /* 0x0000000203027220 */ /* 0x000fc80000400000 */
[----:B------:R-:W-:Y:S01]  /*8650*/  FFMA R2, R87, R0, R2 ;  /* 0x0000000057027223 */ /* 0x000fe20000000002 */
[----:B------:R-:W-:Y:S06]  /*8660*/  @!P0 EXIT ;  /* 0x000000000000894d */ /* 0x000fec0003800000 */
[----:B------:R-:W-:-:S05]  /*8670*/  F2FP.F16.F32.PACK_AB R2, RZ, R2 ;  /* 0x00000002ff02723e */ /* 0x000fca00000000ff */
[----:B------:R-:W-:Y:S01]  /*8680*/  STG.E.U16 desc[UR12][R20.64+0xf2], R2 ;  /* 0x0000f20214007986 */ /* 0x000fe2000c10150c */
[----:B------:R-:W-:Y:S05]  /*8690*/  EXIT ;  /* 0x000000000000794d */ /* 0x000fea0003800000 */
.L_x_28:
[----:B------:R-:W-:Y:S01]  /*86a0*/  ULDC.64 UR4, c[0x0][0x650] ;  /* 0x0001940000047ab9 */ /* 0x000fe20000000a00 */
[----:B------:R-:W-:Y:S01]  /*86b0*/  ISETP.GT.AND P4, PT, R4, 0x1, PT ;  /* 0x000000010400780c */ /* 0x000fe20003f84270 */
[-C--:B------:R-:W-:Y:S01]  /*86c0*/  FMUL R88, R88, R0.reuse ;  /* 0x0000000058587220 */ /* 0x080fe20000400000 */
[----:B------:R-:W-:Y:S01]  /*86d0*/  LEA R14, P1, R10, UR4, 0x1 ;  /* 0x000000040a0e7c11 */ /* 0x000fe2000f8208ff */
[----:B------:R-:W-:Y:S01]  /*86e0*/  IMAD.SHL.U32 R9, R156, 0x2, RZ ;  /* 0x000000029c097824 */ /* 0x000fe200078e00ff */
[----:B------:R-:W-:Y:S01]  /*86f0*/  ISETP.GT.AND P2, PT, R3, RZ, P4 ;  /* 0x000000ff0300720c */ /* 0x000fe20002744270 */
[-C--:B------:R-:W-:Y:S01]  /*8700*/  FMUL R89, R89, R0.reuse ;  /* 0x0000000059597220 */ /* 0x080fe20000400000 */
[----:B------:R-:W-:Y:S01]  /*8710*/  LEA.HI.X R15, R10, UR5, R23, 0x1, P1 ;  /* 0x000000050a0f7c11 */ /* 0x000fe200088f0c17 */
[----:B------:R-:W-:Y:S01]  /*8720*/  FMUL R90, R90, R0 ;  /* 0x000000005a5a7220 */ /* 0x000fe20000400000 */
[----:B------:R-:W-:Y:S01]  /*8730*/  F2FP.F16.F32.PACK_AB R88, RZ, R88 ;  /* 0x00000058ff58723e */ /* 0x000fe200000000ff */
[-C--:B------:R-:W-:Y:S01]  /*8740*/  FMUL R91, R91, R0.reuse ;  /* 0x000000005b5b7220 */ /* 0x080fe20000400000 */
[----:B------:R-:W-:Y:S01]  /*8750*/  SHF.L.U64.HI R5, R156, 0x1, R167 ;  /* 0x000000019c057819 */ /* 0x000fe200000102a7 */
[----:B------:R-:W-:Y:S01]  /*8760*/  FMUL R92, R92, R0 ;  /* 0x000000005c5c7220 */ /* 0x000fe20000400000 */
[----:B------:R-:W-:Y:S01]  /*8770*/  ISETP.GT.AND P1, PT, R3, 0x8, P5 ;  /* 0x000000080300780c */ /* 0x000fe20002f24270 */
[----:B------:R-:W-:Y:S01]  /*8780*/  @P0 STG.E.U16 desc[UR12][R14.64], R88 ;  /* 0x000000580e000986 */ /* 0x000fe2000c10150c */
[----:B------:R-:W-:Y:S01]  /*8790*/  IADD3 R16, P0, R9, R14, RZ ;  /* 0x0000000e09107210 */ /* 0x000fe20007f1e0ff */
[----:B------:R-:W-:Y:S01]  /*87a0*/  FMUL R93, R93, R0 ;  /* 0x000000005d5d7220 */ /* 0x000fe20000400000 */
[----:B------:R-:W-:Y:S01]  /*87b0*/  F2FP.F16.F32.PACK_AB R89, RZ, R89 ;  /* 0x00000059ff59723e */ /* 0x000fe200000000ff */
[----:B------:R-:W-:Y:S01]  /*87c0*/  @P2 IMAD.MOV.U32 R6, RZ, RZ, R14 ;  /* 0x000000ffff062224 */ /* 0x000fe200078e000e */
[----:B------:R-:W-:Y:S01]  /*87d0*/  ISETP.GT.AND P3, PT, R4, 0x8, PT ;  /* 0x000000080400780c */ /* 0x000fe20003f64270 */
[--C-:B------:R-:W-:Y:S01]  /*87e0*/  IMAD.X R17, R5, 0x1, R15.reuse, P0 ;  /* 0x0000000105117824 */ /* 0x100fe200000e060f */
[C---:B------:R-:W-:Y:S01]  /*87f0*/  ISETP.GT.AND P0, PT, R3.reuse, 0x8, P4 ;  /* 0x000000080300780c */ /* 0x040fe20002704270 */
[----:B------:R-:W-:Y:S01]  /*8800*/  @P2 IMAD.MOV.U32 R7, RZ, RZ, R15 ;  /* 0x000000ffff072224 */ /* 0x000fe200078e000f */
[----:B------:R-:W-:Y:S01]  /*8810*/  F2FP.F16.F32.PACK_AB R90, RZ, R90 ;  /* 0x0000005aff5a723e */ /* 0x000fe200000000ff */
[----:B------:R-:W-:Y:S01]  /*8820*/  IMAD.SHL.U32 R13, R20, 0x2, RZ ;  /* 0x00000002140d7824 */ /* 0x000fe200078e00ff */
[----:B------:R-:W-:Y:S01]  /*8830*/  ISETP.GT.AND P4, PT, R4, 0x9, PT ;  /* 0x000000090400780c */ /* 0x000fe20003f84270 */
[-C--:B------:R-:W-:Y:S01]  /*8840*/  FMUL R94, R94, R0.reuse ;  /* 0x000000005e5e7220 */ /* 0x080fe20000400000 */
[----:B------:R0:W-:Y:S01]  /*8850*/  @P2 STG.E.U16 desc[UR12][R6.64+0x2], R89 ;  /* 0x0000025906002986 */ /* 0x0001e2000c10150c */
[----:B------:R-:W-:Y:S01]  /*8860*/  ISETP.GT.AND P2, PT, R3, RZ, P3 ;  /* 0x000000ff0300720c */ /* 0x000fe20001f44270 */
[-C--:B------:R-:W-:Y:S01]  /*8870*/  FMUL R95, R95, R0.reuse ;  /* 0x000000005f5f7220 */ /* 0x080fe20000400000 */
[----:B------:R-:W-:Y:S01]  /*8880*/  F2FP.F16.F32.PACK_AB R91, RZ, R91 ;  /* 0x0000005bff5b723e */ /* 0x000fe200000000ff */
[----:B------:R-:W-:Y:S01]  /*8890*/  @P1 STG.E.U16 desc[UR12][R16.64], R90 ;  /* 0x0000005a10001986 */ /* 0x000fe2000c10150c */
[----:B------:R-:W-:Y:S01]  /*88a0*/  ISETP.GT.AND P1, PT, R3, RZ, P4 ;  /* 0x000000ff0300720c */ /* 0x000fe20002724270 */
[----:B------:R-:W-:Y:S01]  /*88b0*/  FMUL R96, R96, R0 ;  /* 0x0000000060607220 */ /* 0x000fe20000400000 */
[----:B------:R-:W-:Y:S01]  /*88c0*/  F2FP.F16.F32.PACK_AB R92, RZ, R92 ;  /* 0x0000005cff5c723e */ /* 0x000fe200000000ff */
[-C--:B------:R-:W-:Y:S01]  /*88d0*/  FMUL R97, R97, R0.reuse ;  /* 0x0000000061617220 */ /* 0x080fe20000400000 */
[----:B------:R-:W-:Y:S01]  /*88e0*/  F2FP.F16.F32.PACK_AB R93, RZ, R93 ;  /* 0x0000005dff5d723e */ /* 0x000fe200000000ff */
[----:B------:R-:W-:Y:S01]  /*88f0*/  FMUL R98, R98, R0 ;  /* 0x0000000062627220 */ /* 0x000fe20000400000 */
[----:B------:R-:W-:Y:S01]  /*8900*/  SHF.L.U64.HI R157, R20, 0x1, R157 ;  /* 0x00000001149d7819 */ /* 0x000fe2000001029d */
[----:B0-----:R-:W-:Y:S01]  /*8910*/  @P0 IMAD.MOV.U32 R6, RZ, RZ, R16 ;  /* 0x000000ffff060224 */ /* 0x001fe200078e0010 */
[----:B------:R-:W-:Y:S01]  /*8920*/  F2FP.F16.F32.PACK_AB R94, RZ, R94 ;  /* 0x0000005eff5e723e */ /* 0x000fe200000000ff */
[----:B------:R-:W-:Y:S01]  /*8930*/  @P0 IMAD.MOV.U32 R7, RZ, RZ, R17 ;  /* 0x000000ffff070224 */ /* 0x000fe200078e0011 */
[----:B------:R-:W-:Y:S01]  /*8940*/  F2FP.F16.F32.PACK_AB R95, RZ, R95 ;  /* 0x0000005fff5f723e */ /* 0x000fe200000000ff */
[----:B------:R-:W-:Y:S01]  /*8950*/  FMUL R99, R99, R0 ;  /* 0x0000000063637220 */ /* 0x000fe20000400000 */
[----:B------:R-:W-:Y:S01]  /*8960*/  F2FP.F16.F32.PACK_AB R96, RZ, R96 ;  /* 0x00000060ff60723e */ /* 0x000fe200000000ff */
[-C--:B------:R-:W-:Y:S01]  /*8970*/  FMUL R100, R100, R0.reuse ;  /* 0x0000000064647220 */ /* 0x080fe20000400000 */
[----:B------:R0:W-:Y:S01]  /*8980*/  @P0 STG.E.U16 desc[UR12][R6.64+0x2], R91 ;  /* 0x0000025b06000986 */ /* 0x0001e2000c10150c */
[----:B------:R-:W-:Y:S01]  /*8990*/  ISETP.GT.AND P0, PT, R3, 0x8, P3 ;  /* 0x000000080300780c */ /* 0x000fe20001f04270 */
[-C--:B------:R-:W-:Y:S01]  /*89a0*/  FMUL R101, R101, R0.reuse ;  /* 0x0000000065657220 */ /* 0x080fe20000400000 */
[----:B------:R-:W-:Y:S01]  /*89b0*/  ISETP.GT.AND P3, PT, R4, 0x10, PT ;  /* 0x000000100400780c */ /* 0x000fe20003f64270 */
[-C--:B------:R-:W-:Y:S01]  /*89c0*/  FMUL R102, R102, R0.reuse ;  /* 0x0000000066667220 */ /* 0x080fe20000400000 */
[----:B------:R-:W-:Y:S01]  /*89d0*/  F2FP.F16.F32.PACK_AB R97, RZ, R97 ;  /* 0x00000061ff61723e */ /* 0x000fe200000000ff */
[----:B------:R-:W-:Y:S01]  /*89e0*/  FMUL R103, R103, R0 ;  /* 0x0000000067677220 */ /* 0x000fe20000400000 */
[----:B------:R-:W-:Y:S01]  /*89f0*/  F2FP.F16.F32.PACK_AB R98, RZ, R98 ;  /* 0x00000062ff62723e */ /* 0x000fe200000000ff */
[-C--:B------:R-:W-:Y:S01]  /*8a00*/  FMUL R104, R104, R0.reuse ;  /* 0x0000000068687220 */ /* 0x080fe20000400000 */
[----:B------:R-:W-:Y:S01]  /*8a10*/  F2FP.F16.F32.PACK_AB R99, RZ, R99 ;  /* 0x00000063ff63723e */ /* 0x000fe200000000ff */
[----:B------:R-:W-:Y:S01]  /*8a20*/  FMUL R105, R105, R0 ;  /* 0x0000000069697220 */ /* 0x000fe20000400000 */
[----:B------:R-:W-:Y:S01]  /*8a30*/  F2FP.F16.F32.PACK_AB R100, RZ, R100 ;  /* 0x00000064ff64723e */ /* 0x000fe200000000ff */
[--C-:B0-----:R-:W-:Y:S01]  /*8a40*/  @P2 IMAD.MOV.U32 R6, RZ, RZ, R14.reuse ;  /* 0x000000ffff062224 */ /* 0x101fe200078e000e */
[----:B------:R-:W-:Y:S01]  /*8a50*/  F2FP.F16.F32.PACK_AB R101, RZ, R101 ;  /* 0x00000065ff65723e */ /* 0x000fe200000000ff */
[--C-:B------:R-:W-:Y:S01]  /*8a60*/  @P2 IMAD.MOV.U32 R7, RZ, RZ, R15.reuse ;  /* 0x000000ffff072224 */ /* 0x100fe200078e000f */
[----:B------:R-:W-:Y:S01]  /*8a70*/  F2FP.F16.F32.PACK_AB R102, RZ, R102 ;  /* 0x00000066ff66723e */ /* 0x000fe200000000ff */
[-C--:B------:R-:W-:Y:S01]  /*8a80*/  FMUL R106, R106, R0.reuse ;  /* 0x000000006a6a7220 */ /* 0x080fe20000400000 */
[----:B------:R-:W-:Y:S01]  /*8a90*/  F2FP.F16.F32.PACK_AB R103, RZ, R103 ;  /* 0x00000067ff67723e */ /* 0x000fe200000000ff */
[----:B------:R-:W-:Y:S01]  /*8aa0*/  FMUL R107, R107, R0 ;  /* 0x000000006b6b7220 */ /* 0x000fe20000400000 */
[----:B------:R0:W-:Y:S01]  /*8ab0*/  @P2 STG.E.U16 desc[UR12][R6.64+0x10], R92 ;  /* 0x0000105c06002986 */ /* 0x0001e2000c10150c */
[----:B------:R-:W-:Y:S01]  /*8ac0*/  F2FP.F16.F32.PACK_AB R104, RZ, R104 ;  /* 0x00000068ff68723e */ /* 0x000fe200000000ff */
        /* <DEDUP_REMOVED lines=8> */
[----:B------:R-:W-:Y:S01]  /*8b50*/  FMUL R112, R112, R0 ;  /* 0x0000000070707220 */ /* 0x000fe20000400000 */
[----:B------:R-:W-:Y:S01]  /*8b60*/  F2FP.F16.F32.PACK_AB R109, RZ, R109 ;  /* 0x0000006dff6d723e */ /* 0x000fe200000000ff */
[----:B0-----:R-:W-:Y:S01]  /*8b70*/  @P1 IMAD.MOV.U32 R6, RZ, RZ, R14 ;  /* 0x000000ffff061224 */ /* 0x001fe200078e000e */
[----:B------:R-:W-:Y:S01]  /*8b80*/  F2FP.F16.F32.PACK_AB R110, RZ, R110 ;  /* 0x0000006eff6e723e */ /* 0x000fe200000000ff */
[----:B------:R-:W-:Y:S01]  /*8b90*/  @P1 IMAD.MOV.U32 R7, RZ, RZ, R15 ;  /* 0x000000ffff071224 */ /* 0x000fe200078e000f */
[----:B------:R-:W-:Y:S01]  /*8ba0*/  F2FP.F16.F32.PACK_AB R111, RZ, R111 ;  /* 0x0000006fff6f723e */ /* 0x000fe200000000ff */
[----:B------:R-:W-:Y:S01]  /*8bb0*/  FMUL R113, R113, R0 ;  /* 0x0000000071717220 */ /* 0x000fe20000400000 */
[----:B------:R-:W-:Y:S01]  /*8bc0*/  F2FP.F16.F32.PACK_AB R112, RZ, R112 ;  /* 0x00000070ff70723e */ /* 0x000fe200000000ff */
[----:B------:R-:W-:Y:S01]  /*8bd0*/  FMUL R114, R114, R0 ;  /* 0x0000000072727220 */ /* 0x000fe20000400000 */
[----:B------:R0:W-:Y:S01]  /*8be0*/  @P1 STG.E.U16 desc[UR12][R6.64+0x12], R93 ;  /* 0x0000125d06001986 */ /* 0x0001e2000c10150c */
[----:B------:R-:W-:Y:S01]  /*8bf0*/  IADD3 R10, P1, P2, R9, R14, R13 ;  /* 0x0000000e090a7210 */ /* 0x000fe20007a3e00d */
[-C--:B------:R-:W-:Y:S01]  /*8c00*/  FMUL R115, R115, R0.reuse ;  /* 0x0000000073737220 */ /* 0x080fe20000400000 */
[----:B------:R-:W-:Y:S01]  /*8c10*/  F2FP.F16.F32.PACK_AB R113, RZ, R113 ;  /* 0x00000071ff71723e */ /* 0x000fe200000000ff */
[-C--:B------:R-:W-:Y:S01]  /*8c20*/  FMUL R116, R116, R0.reuse ;  /* 0x0000000074747220 */ /* 0x080fe20000400000 */
[----:B------:R-:W-:Y:S01]  /*8c30*/  IADD3.X R11, R5, R15, R157, P1, P2 ;  /* 0x0000000f050b7210 */ /* 0x000fe20000fe449d */
[-C--:B------:R-:W-:Y:S01]  /*8c40*/  FMUL R117, R117, R0.reuse ;  /* 0x0000000075757220 */ /* 0x080fe20000400000 */
[----:B------:R-:W-:Y:S01]  /*8c50*/  ISETP.GT.AND P1, PT, R3, 0x8, P4 ;  /* 0x000000080300780c */ /* 0x000fe20002724270 */
[-C--:B------:R-:W-:Y:S01]  /*8c60*/  FMUL R118, R118, R0.reuse ;  /* 0x0000000076767220 */ /* 0x080fe20000400000 */
[----:B------:R-:W-:Y:S01]  /*8c70*/  ISETP.GT.AND P2, PT, R4, 0x11, PT ;  /* 0x000000110400780c */ /* 0x000fe20003f44270 */
        /* <DEDUP_REMOVED lines=8> */
[-C--:B------:R-:W-:Y:S01]  /*8d00*/  FMUL R121, R121, R0.reuse ;  /* 0x0000000079797220 */ /* 0x080fe20000400000 */
[----:B------:R0:W-:Y:S01]  /*8d10*/  @P0 STG.E.U16 desc[UR12][R6.64+0x10], R94 ;  /* 0x0000105e06000986 */ /* 0x0001e2000c10150c */
[----:B------:R-:W-:Y:S01]  /*8d20*/  ISETP.GT.AND P0, PT, R3, RZ, P3 ;  /* 0x000000ff0300720c */ /* 0x000fe20001f04270 */
[----:B------:R-:W-:Y:S01]  /*8d30*/  FMUL R122, R122, R0 ;  /* 0x000000007a7a7220 */ /* 0x000fe20000400000 */
        /* <DEDUP_REMOVED lines=9> */
[----:B0-----:R-:W-:Y:S01]  /*8dd0*/  @P1 IMAD.MOV.U32 R6, RZ, RZ, R16 ;  /* 0x000000ffff061224 */ /* 0x001fe200078e0010 */
[----:B------:R-:W-:Y:S01]  /*8de0*/  F2FP.F16.F32.PACK_AB R123, RZ, R123 ;  /* 0x0000007bff7b723e */ /* 0x000fe200000000ff */
[----:B------:R-:W-:Y:S01]  /*8df0*/  @P1 IMAD.MOV.U32 R7, RZ, RZ, R17 ;  /* 0x000000ffff071224 */ /* 0x000fe200078e0011 */
[----:B------:R-:W-:Y:S01]  /*8e00*/  F2FP.F16.F32.PACK_AB R124, RZ, R124 ;  /* 0x0000007cff7c723e */ /* 0x000fe200000000ff */
[-C--:B------:R-:W-:Y:S01]  /*8e10*/  FMUL R127, R127, R0.reuse ;  /* 0x000000007f7f7220 */ /* 0x080fe20000400000 */
[----:B------:R-:W-:Y:S01]  /*8e20*/  F2FP.F16.F32.PACK_AB R125, RZ, R125 ;  /* 0x0000007dff7d723e */ /* 0x000fe200000000ff */
[-C--:B------:R-:W-:Y:S01]  /*8e30*/  FMUL R128, R128, R0.reuse ;  /* 0x0000000080807220 */ /* 0x080fe20000400000 */
[----:B------:R0:W-:Y:S01]  /*8e40*/  @P1 STG.E.U16 desc[UR12][R6.64+0x12], R95 ;  /* 0x0000125f06001986 */ /* 0x0001e2000c10150c */
[----:B------:R-:W-:Y:S01]  /*8e50*/  ISETP.GT.AND P1, PT, R4, 0x19, PT ;  /* 0x000000190400780c */ /* 0x000fe20003f24270 */
        /* <DEDUP_REMOVED lines=33> */
[--C-:B------:R-:W-:Y:S01]  /*9070*/  @P0 IMAD.MOV.U32 R7, RZ, RZ, R15.reuse ;  /* 0x000000ffff070224 */ /* 0x100fe200078e000f */
[----:B------:R-:W-:Y:S01]  /*9080*/  F2FP.F16.F32.PACK_AB R141, RZ, R141 ;  /* 0x0000008dff8d723e */ /* 0x000fe200000000ff */
[-C--:B------:R-:W-:Y:S01]  /*9090*/  FMUL R142, R142, R0.reuse ;  /* 0x000000008e8e7220 */ /* 0x080fe20000400000 */
[-C--:B------:R-:W-:Y:S01]  /*90a0*/  FMUL R143, R143, R0.reuse ;  /* 0x000000008f8f7220 */ /* 0x080fe20000400000 */
[-C--:B------:R-:W-:Y:S01]  /*90b0*/  FMUL R144, R144, R0.reuse ;  /* 0x0000000090907220 */ /* 0x080fe20000400000 */
[----:B------:R0:W-:Y:S01]  /*90c0*/  @P0 STG.E.U16 desc[UR12][R6.64+0x22], R97 ;  /* 0x0000226106000986 */ /* 0x0001e2000c10150c */
[----:B------:R-:W-:Y:S01]  /*90d0*/  ISETP.GT.AND P0, PT, R3, 0x8, P3 ;  /* 0x000000080300780c */ /* 0x000fe20001f04270 */
[-C--:B------:R-:W-:Y:S01]  /*90e0*/  FMUL R145, R145, R0.reuse ;  /* 0x0000000091917220 */ /* 0x080fe20000400000 */
        /* <DEDUP_REMOVED lines=8> */
[----:B------:R-:W-:Y:S01]  /*9170*/  ISETP.GT.AND P4, PT, R4, 0x71, PT ;  /* 0x000000710400780c */ /* 0x000fe20003f84270 */
[-C--:B------:R-:W-:Y:S01]  /*9180*/  FMUL R150, R150, R0.reuse ;  /* 0x0000000096967220 */ /* 0x080fe20000400000 */
[----:B------:R-:W-:Y:S01]  /*9190*/  F2FP.F16.F32.PACK_AB R145, RZ, R145 ;  /* 0x00000091ff91723e */ /* 0x000fe200000000ff */
[----:B------:R-:W-:Y:S01]  /*91a0*/  @P0 STG.E.U16 desc[UR12][R16.64+0x20], R98 ;  /* 0x0000206210000986 */ /* 0x000fe2000c10150c */
        /* <DEDUP_REMOVED lines=13> */
[----:B------:R-:W-:Y:S01]  /*9280*/  @P0 STG.E.U16 desc[UR12][R16.64+0x22], R99 ;  /* 0x0000226310000986 */ /* 0x000fe2000c10150c */
[----:B0-----:R-:W-:Y:S01]  /*9290*/  IADD3 R6, P0, R13, R14, RZ ;  /* 0x0000000e0d067210 */ /* 0x001fe20007f1e0ff */
[-C--:B------:R-:W-:Y:S01]  /*92a0*/  FMUL R29, R29, R0.reuse ;  /* 0x000000001d1d7220 */ /* 0x080fe20000400000 */
[----:B------:R-:W-:Y:S01]  /*92b0*/  F2FP.F16.F32.PACK_AB R151, RZ, R151 ;  /* 0x00000097ff97723e */ /* 0x000fe200000000ff */
[----:B------:R-:W-:Y:S01]  /*92c0*/  FMUL R30, R30, R0 ;  /* 0x000000001e1e7220 */ /* 0x000fe20000400000 */
[----:B------:R-:W-:Y:S01]  /*92d0*/  F2FP.F16.F32.PACK_AB R24, RZ, R24 ;  /* 0x00000018ff18723e */ /* 0x000fe200000000ff */
[----:B------:R-:W-:Y:S01]  /*92e0*/  IMAD.X R7, R157, 0x1, R15, P0 ;  /* 0x000000019d077824 */ /* 0x000fe200000e060f */
[----:B------:R-:W-:Y:S01]  /*92f0*/  IADD3 R12, P0, R9, R6, RZ ;  /* 0x00000006090c7210 */ /* 0x000fe20007f1e0ff */
[-C--:B------:R-:W-:Y:S01]  /*9300*/  FMUL R31, R31, R0.reuse ;  /* 0x000000001f1f7220 */ /* 0x080fe20000400000 */
[----:B------:R-:W-:Y:S01]  /*9310*/  F2FP.F16.F32.PACK_AB R25, RZ, R25 ;  /* 0x00000019ff19723e */ /* 0x000fe200000000ff */
[----:B------:R-:W-:Y:S01]  /*9320*/  FMUL R32, R32, R0 ;  /* 0x0000000020207220 */ /* 0x000fe20000400000 */
[----:B------:R-:W-:Y:S01]  /*9330*/  F2FP.F16.F32.PACK_AB R26, RZ, R26 ;  /* 0x0000001aff1a723e */ /* 0x000fe200000000ff */
[----:B------:R-:W-:Y:S01]  /*9340*/  IMAD.X R13, R5, 0x1, R7, P0 ;  /* 0x00000001050d7824 */ /* 0x000fe200000e0607 */
[----:B------:R-:W-:Y:S01]  /*9350*/  ISETP.GT.AND P0, PT, R3, RZ, P2 ;  /* 0x000000ff0300720c */ /* 0x000fe20001704270 */
        /* <DEDUP_REMOVED lines=126> */
[----:B------:R-:W-:Y:S01]  /*9b40*/  FMUL R0, R87, R0 ;  /* 0x0000000057007220 */ /* 0x000fe20000400000 */
[----:B------:R-:W-:-:S02]  /*9b50*/  F2FP.F16.F32.PACK_AB R77, RZ, R77 ;  /* 0x0000004dff4d723e */ /* 0x000fc400000000ff */
[----:B------:R-:W-:Y:S02]  /*9b60*/  F2FP.F16.F32.PACK_AB R78, RZ, R78 ;  /* 0x0000004eff4e723e */ /* 0x000fe400000000ff */
[----:B------:R-:W-:Y:S02]  /*9b70*/  F2FP.F16.F32.PACK_AB R79, RZ, R79 ;  /* 0x0000004fff4f723e */ /* 0x000fe400000000ff */
[----:B------:R-:W-:Y:S02]  /*9b80*/  F2FP.F16.F32.PACK_AB R80, RZ, R80 ;  /* 0x00000050ff50723e */ /* 0x000fe400000000ff */
[----:B------:R-:W-:Y:S02]  /*9b90*/  F2FP.F16.F32.PACK_AB R81, RZ, R81 ;  /* 0x00000051ff51723e */ /* 0x000fe400000000ff */
[----:B------:R-:W-:Y:S01]  /*9ba0*/  F2FP.F16.F32.PACK_AB R82, RZ, R82 ;  /* 0x00000052ff52723e */ /* 0x000fe200000000ff */
[----:B------:R-:W-:Y:S01]  /*9bb0*/  @P0 STG.E.U16 desc[UR12][R14.64+0x52], R109 ;  /* 0x0000526d0e000986 */ /* 0x000fe2000c10150c */
[----:B------:R-:W-:-:S02]  /*9bc0*/  ISETP.GT.AND P0, PT, R3, 0x8, P2 ;  /* 0x000000080300780c */ /* 0x000fc40001704270 */
[----:B------:R-:W-:Y:S02]  /*9bd0*/  ISETP.GT.AND P2, PT, R4, 0x30, PT ;  /* 0x000000300400780c */ /* 0x000fe40003f44270 */
[----:B------:R-:W-:Y:S02]  /*9be0*/  F2FP.F16.F32.PACK_AB R83, RZ, R83 ;  /* 0x00000053ff53723e */ /* 0x000fe400000000ff */
[----:B------:R-:W-:Y:S02]  /*9bf0*/  F2FP.F16.F32.PACK_AB R84, RZ, R84 ;  /* 0x00000054ff54723e */ /* 0x000fe400000000ff */
[----:B------:R-:W-:Y:S02]  /*9c00*/  F2FP.F16.F32.PACK_AB R85, RZ, R85 ;  /* 0x00000055ff55723e */ /* 0x000fe400000000ff */
[----:B------:R-:W-:-:S03]  /*9c10*/  F2FP.F16.F32.PACK_AB R86, RZ, R86 ;  /* 0x00000056ff56723e */ /* 0x000fc600000000ff */
[----:B------:R-:W-:Y:S01]  /*9c20*/  @P0 STG.E.U16 desc[UR12][R16.64+0x50], R110 ;  /* 0x0000506e10000986 */ /* 0x000fe2000c10150c */
[----:B------:R-:W-:Y:S02]  /*9c30*/  ISETP.GT.AND P0, PT, R3, 0x8, P1 ;  /* 0x000000080300780c */ /* 0x000fe40000f04270 */
[----:B------:R-:W-:-:S11]  /*9c40*/  ISETP.GT.AND P1, PT, R4, 0x31, PT ;  /* 0x000000310400780c */ /* 0x000fd60003f24270 */
[----:B------:R-:W-:Y:S01]  /*9c50*/  @P0 STG.E.U16 desc[UR12][R16.64+0x52], R111 ;  /* 0x0000526f10000986 */ /* 0x000fe2000c10150c */
[----:B------:R-:W-:-:S13]  /*9c60*/  ISETP.GT.AND P0, PT, R3, RZ, P2 ;  /* 0x000000ff0300720c */ /* 0x000fda0001704270 */
[----:B------:R-:W-:Y:S01]  /*9c70*/  @P0 STG.E.U16 desc[UR12][R14.64+0x60], R112 ;  /* 0x000060700e000986 */ /* 0x000fe2000c10150c */
[----:B------:R-:W-:-:S13]  /*9c80*/  ISETP.GT.AND P0, PT, R3, RZ, P1 ;  /* 0x000000ff0300720c */ /* 0x000fda0000f04270 */
[----:B------:R-:W-:Y:S01]  /*9c90*/  @P0 STG.E.U16 desc[UR12][R14.64+0x62], R113 ;  /* 0x000062710e000986 */ /* 0x000fe2000c10150c */
[----:B------:R-:W-:Y:S02]  /*9ca0*/  ISETP.GT.AND P0, PT, R3, 0x8, P2 ;  /* 0x000000080300780c */ /* 0x000fe40001704270 */
[----:B------:R-:W-:-:S11]  /*9cb0*/  ISETP.GT.AND P2, PT, R4, 0x38, PT ;  /* 0x000000380400780c */ /* 0x000fd60003f44270 */
        /* <DEDUP_REMOVED lines=68> */
[----:B------:R-:W-:-:S13]  /*a100*/  ISETP.GT.AND P0, PT, R3, 0x8, P1 ;  /* 0x000000080300780c */ /* 0x000fda0000f04270 */
[----:B------:R-:W-:Y:S01]  /*a110*/  @P0 STG.E.U16 desc[UR12][R16.64+0xd0], R142 ;  /* 0x0000d08e10000986 */ /* 0x000fe2000c10150c */
[----:B------:R-:W-:-:S13]  /*a120*/  ISETP.GT.AND P0, PT, R3, 0x8, P3 ;  /* 0x000000080300780c */ /* 0x000fda0001f04270 */
[----:B------:R-:W-:Y:S01]  /*a130*/  @P0 STG.E.U16 desc[UR12][R16.64+0xd2], R143 ;  /* 0x0000d28f10000986 */ /* 0x000fe2000c10150c */
[----:B------:R-:W-:-:S04]  /*a140*/  ISETP.GT.AND P0, PT, R4, 0x70, PT ;  /* 0x000000700400780c */ /* 0x000fc80003f04270 */
        /* <DEDUP_REMOVED lines=8> */
[----:B------:R-:W-:-:S13]  /*a1d0*/  ISETP.GT.AND P1, PT, R3, RZ, P2 ;  /* 0x000000ff0300720c */ /* 0x000fda0001724270 */
[----:B------:R-:W-:Y:S01]  /*a1e0*/  @P1 STG.E.U16 desc[UR12][R14.64+0xf0], R148 ;  /* 0x0000f0940e001986 */ /* 0x000fe2000c10150c */
[----:B------:R-:W-:-:S04]  /*a1f0*/  ISETP.GT.AND P1, PT, R4, 0x79, PT ;  /* 0x000000790400780c */ /* 0x000fc80003f24270 */
[----:B------:R-:W-:-:S13]  /*a200*/  ISETP.GT.AND P6, PT, R3, RZ, P1 ;  /* 0x000000ff0300720c */ /* 0x000fda0000fc4270 */
[----:B------:R0:W-:Y:S01]  /*a210*/  @P6 STG.E.U16 desc[UR12][R14.64+0xf2], R149 ;  /* 0x0000f2950e006986 */ /* 0x0001e2000c10150c */
[----:B------:R-:W-:-:S13]  /*a220*/  ISETP.GT.AND P6, PT, R3, 0x8, P2 ;  /* 0x000000080300780c */ /* 0x000fda00017c4270 */
[----:B0-----:R-:W-:Y:S02]  /*a230*/  @P6 IMAD.MOV.U32 R14, RZ, RZ, R16 ;  /* 0x000000ffff0e6224 */ /* 0x001fe400078e0010 */
[----:B------:R-:W-:-:S05]  /*a240*/  @P6 IMAD.MOV.U32 R15, RZ, RZ, R17 ;  /* 0x000000ffff0f6224 */ /* 0x000fca00078e0011 */
[----:B------:R-:W-:Y:S01]  /*a250*/  @P6 STG.E.U16 desc[UR12][R14.64+0xf0], R150 ;  /* 0x0000f0960e006986 */ /* 0x000fe2000c10150c */
[----:B------:R-:W-:-:S13]  /*a260*/  ISETP.GT.AND P6, PT, R3, 0x8, P1 ;  /* 0x000000080300780c */ /* 0x000fda0000fc4270 */
[----:B------:R-:W-:Y:S01]  /*a270*/  @P6 STG.E.U16 desc[UR12][R16.64+0xf2], R151 ;  /* 0x0000f29710006986 */ /* 0x000fe2000c10150c */
[----:B------:R-:W-:-:S05]  /*a280*/  IADD3 R8, P6, R9, R6, RZ ;  /* 0x0000000609087210 */ /* 0x000fca0007fde0ff */
[----:B------:R-:W-:Y:S01]  /*a290*/  IMAD.X R9, R5, 0x1, R7, P6 ;  /* 0x0000000105097824 */ /* 0x000fe200030e0607 */
[C---:B------:R-:W-:Y:S02]  /*a2a0*/  ISETP.GT.AND P6, PT, R3.reuse, 0x40, P5 ;  /* 0x000000400300780c */ /* 0x040fe40002fc4270 */
[----:B------:R-:W-:-:S11]  /*a2b0*/  ISETP.GT.AND P5, PT, R3, 0x48, P5 ;  /* 0x000000480300780c */ /* 0x000fd60002fa4270 */
[----:B------:R-:W-:Y:S01]  /*a2c0*/  @P6 STG.E.U16 desc[UR12][R6.64], R24 ;  /* 0x0000001806006986 */ /* 0x000fe2000c10150c */
[----:B------:R-:W-:-:S04]  /*a2d0*/  ISETP.GT.AND P6, PT, R4, 0x1, PT ;  /* 0x000000010400780c */ /* 0x000fc80003fc4270 */
[----:B------:R-:W-:-:S13]  /*a2e0*/  ISETP.GT.AND P6, PT, R3, 0x40, P6 ;  /* 0x000000400300780c */ /* 0x000fda00037c4270 */
[----:B------:R-:W-:Y:S01]  /*a2f0*/  @P6 STG.E.U16 desc[UR12][R6.64+0x2], R25 ;  /* 0x0000021906006986 */ /* 0x000fe2000c10150c */
[----:B------:R-:W-:-:S03]  /*a300*/  ISETP.GT.AND P6, PT, R4, 0x1, PT ;  /* 0x000000010400780c */ /* 0x000fc60003fc4270 */
[----:B------:R-:W-:Y:S01]  /*a310*/  @P5 STG.E.U16 desc[UR12][R12.64], R26 ;  /* 0x0000001a0c005986 */ /* 0x000fe2000c10150c */
[----:B------:R-:W-:Y:S02]  /*a320*/  ISETP.GT.AND P5, PT, R3, 0x48, P6 ;  /* 0x000000480300780c */ /* 0x000fe400037a4270 */
[----:B------:R-:W-:-:S11]  /*a330*/  ISETP.GT.AND P6, PT, R4, 0x8, PT ;  /* 0x000000080400780c */ /* 0x000fd60003fc4270 */
[----:B------:R-:W-:Y:S01]  /*a340*/  @P5 STG.E.U16 desc[UR12][R12.64+0x2], R27 ;  /* 0x0000021b0c005986 */ /* 0x000fe2000c10150c */
[----:B------:R-:W-:Y:S02]  /*a350*/  ISETP.GT.AND P5, PT, R3, 0x40, P6 ;  /* 0x000000400300780c */ /* 0x000fe400037a4270 */
[----:B------:R-:W-:-:S11]  /*a360*/  ISETP.GT.AND P6, PT, R4, 0x9, PT ;  /* 0x000000090400780c */ /* 0x000fd60003fc4270 */
[----:B------:R-:W-:Y:S01]  /*a370*/  @P5 STG.E.U16 desc[UR12][R6.64+0x10], R28 ;  /* 0x0000101c06005986 */ /* 0x000fe2000c10150c */
[----:B------:R-:W-:-:S13]  /*a380*/  ISETP.GT.AND P5, PT, R3, 0x40, P6 ;  /* 0x000000400300780c */ /* 0x000fda00037a4270 */
[----:B------:R-:W-:Y:S01]  /*a390*/  @P5 STG.E.U16 desc[UR12][R6.64+0x12], R29 ;  /* 0x0000121d06005986 */ /* 0x000fe2000c10150c */
[----:B------:R-:W-:-:S04]  /*a3a0*/  ISETP.GT.AND P5, PT, R4, 0x8, PT ;  /* 0x000000080400780c */ /* 0x000fc80003fa4270 */
[----:B------:R-:W-:-:S13]  /*a3b0*/  ISETP.GT.AND P5, PT, R3, 0x48, P5 ;  /* 0x000000480300780c */ /* 0x000fda0002fa4270 */
[----:B------:R0:W-:Y:S01]  /*a3c0*/  @P5 STG.E.U16 desc[UR12][R8.64+0x10], R30 ;  /* 0x0000101e08005986 */ /* 0x0001e2000c10150c */
        /* <DEDUP_REMOVED lines=10> */
[----:B0-----:R-:W-:Y:S02]  /*a470*/  @P5 IMAD.MOV.U32 R8, RZ, RZ, R10 ;  /* 0x000000ffff085224 */ /* 0x001fe400078e000a */
[----:B------:R-:W-:-:S05]  /*a480*/  @P5 IMAD.MOV.U32 R9, RZ, RZ, R11 ;  /* 0x000000ffff095224 */ /* 0x000fca00078e000b */
[----:B------:R0:W-:Y:S01]  /*a490*/  @P5 STG.E.U16 desc[UR12][R8.64+0x20], R34 ;  /* 0x0000202208005986 */ /* 0x0001e2000c10150c */
[----:B------:R-:W-:Y:S02]  /*a4a0*/  ISETP.GT.AND P5, PT, R3, 0x48, P6 ;  /* 0x000000480300780c */ /* 0x000fe400037a4270 */
[----:B------:R-:W-:-:S11]  /*a4b0*/  ISETP.GT.AND P6, PT, R4, 0x18, PT ;  /* 0x000000180400780c */ /* 0x000fd60003fc4270 */
[----:B0-----:R-:W-:Y:S02]  /*a4c0*/  @P5 IMAD.MOV.U32 R8, RZ, RZ, R10 ;  /* 0x000000ffff085224 */ /* 0x001fe400078e000a */
[----:B------:R-:W-:-:S05]  /*a4d0*/  @P5 IMAD.MOV.U32 R9, RZ, RZ, R11 ;  /* 0x000000ffff095224 */ /* 0x000fca00078e000b */
[----:B------:R0:W-:Y:S01]  /*a4e0*/  @P5 STG.E.U16 desc[UR12][R8.64+0x22], R35 ;  /* 0x0000222308005986 */ /* 0x0001e2000c10150c */
        /* <DEDUP_REMOVED lines=144> */
[----:B------:R-:W-:Y:S01]  /*adf0*/  @P5 STG.E.U16 desc[UR12][R8.64+0xc0], R74 ;  /* 0x0000c04a08005986 */ /* 0x000fe2000c10150c */
[----:B------:R-:W-:Y:S02]  /*ae00*/  ISETP.GT.AND P5, PT, R3, 0x48, P6 ;  /* 0x000000480300780c */ /* 0x000fe400037a4270 */
[----:B------:R-:W-:-:S11]  /*ae10*/  ISETP.GT.AND P6, PT, R4, 0x68, PT ;  /* 0x000000680400780c */ /* 0x000fd60003fc4270 */
[----:B------:R-:W-:Y:S02]  /*ae20*/  @P5 IMAD.MOV.U32 R4, RZ, RZ, R10 ;  /* 0x000000ffff045224 */ /* 0x000fe400078e000a */
[----:B------:R-:W-:-:S05]  /*ae30*/  @P5 IMAD.MOV.U32 R5, RZ, RZ, R11 ;  /* 0x000000ffff055224 */ /* 0x000fca00078e000b */
[----:B------:R0:W-:Y:S01]  /*ae40*/  @P5 STG.E.U16 desc[UR12][R4.64+0xc2], R75 ;  /* 0x0000c24b04005986 */ /* 0x0001e2000c10150c */
[----:B------:R-:W-:-:S13]  /*ae50*/  ISETP.GT.AND P5, PT, R3, 0x40, P6 ;  /* 0x000000400300780c */ /* 0x000fda00037a4270 */
[----:B------:R-:W-:Y:S01]  /*ae60*/  @P5 STG.E.U16 desc[UR12][R6.64+0xd0], R76 ;  /* 0x0000d04c06005986 */ /* 0x000fe2000c10150c */
[C---:B------:R-:W-:Y:S02]  /*ae70*/  ISETP.GT.AND P5, PT, R3.reuse, 0x40, P3 ;  /* 0x000000400300780c */ /* 0x040fe40001fa4270 */
[----:B------:R-:W-:-:S11]  /*ae80*/  ISETP.GT.AND P3, PT, R3, 0x48, P3 ;  /* 0x000000480300780c */ /* 0x000fd60001f64270 */
[----:B------:R-:W-:Y:S01]  /*ae90*/  @P5 STG.E.U16 desc[UR12][R6.64+0xd2], R77 ;  /* 0x0000d24d06005986 */ /* 0x000fe2000c10150c */
[C---:B------:R-:W-:Y:S02]  /*aea0*/  ISETP.GT.AND P5, PT, R3.reuse, 0x48, P6 ;  /* 0x000000480300780c */ /* 0x040fe400037a4270 */
[C---:B------:R-:W-:Y:S02]  /*aeb0*/  ISETP.GT.AND P6, PT, R3.reuse, 0x40, P0 ;  /* 0x000000400300780c */ /* 0x040fe400007c4270 */
[----:B------:R-:W-:-:S09]  /*aec0*/  ISETP.GT.AND P0, PT, R3, 0x48, P0 ;  /* 0x000000480300780c */ /* 0x000fd20000704270 */
[--C-:B0-----:R-:W-:Y:S02]  /*aed0*/  @P5 IMAD.MOV.U32 R4, RZ, RZ, R10.reuse ;  /* 0x000000ffff045224 */ /* 0x101fe400078e000a */
[----:B------:R-:W-:Y:S02]  /*aee0*/  @P5 IMAD.MOV.U32 R5, RZ, RZ, R11 ;  /* 0x000000ffff055224 */ /* 0x000fe400078e000b */
[----:B------:R-:W-:-:S03]  /*aef0*/  @P0 IMAD.MOV.U32 R2, RZ, RZ, R10 ;  /* 0x000000ffff020224 */ /* 0x000fc600078e000a */
[----:B------:R0:W-:Y:S01]  /*af00*/  @P5 STG.E.U16 desc[UR12][R4.64+0xd0], R78 ;  /* 0x0000d04e04005986 */ /* 0x0001e2000c10150c */
[C---:B------:R-:W-:Y:S02]  /*af10*/  ISETP.GT.AND P5, PT, R3.reuse, 0x40, P4 ;  /* 0x000000400300780c */ /* 0x040fe400027a4270 */
[----:B------:R-:W-:Y:S01]  /*af20*/  ISETP.GT.AND P4, PT, R3, 0x48, P4 ;  /* 0x000000480300780c */ /* 0x000fe20002784270 */
[----:B0-----:R-:W-:Y:S02]  /*af30*/  @P3 IMAD.MOV.U32 R4, RZ, RZ, R10 ;  /* 0x000000ffff043224 */ /* 0x001fe400078e000a */
[----:B------:R-:W-:-:S05]  /*af40*/  @P3 IMAD.MOV.U32 R5, RZ, RZ, R11 ;  /* 0x000000ffff053224 */ /* 0x000fca00078e000b */
[----:B------:R-:W-:Y:S01]  /*af50*/  @P3 STG.E.U16 desc[UR12][R4.64+0xd2], R79 ;  /* 0x0000d24f04003986 */ /* 0x000fe2000c10150c */
[C---:B------:R-:W-:Y:S02]  /*af60*/  ISETP.GT.AND P3, PT, R3.reuse, 0x40, P1 ;  /* 0x000000400300780c */ /* 0x040fe40000f64270 */
[C---:B------:R-:W-:Y:S01]  /*af70*/  ISETP.GT.AND P1, PT, R3.reuse, 0x48, P1 ;  /* 0x000000480300780c */ /* 0x040fe20000f24270 */
[----:B------:R-:W-:Y:S01]  /*af80*/  @P6 STG.E.U16 desc[UR12][R6.64+0xe0], R80 ;  /* 0x0000e05006006986 */ /* 0x000fe2000c10150c */
[C---:B------:R-:W-:Y:S02]  /*af90*/  ISETP.GT.AND P6, PT, R3.reuse, 0x40, P2 ;  /* 0x000000400300780c */ /* 0x040fe400017c4270 */
[----:B------:R-:W-:Y:S01]  /*afa0*/  ISETP.GT.AND P2, PT, R3, 0x48, P2 ;  /* 0x000000480300780c */ /* 0x000fe20001744270 */
[----:B------:R-:W-:Y:S01]  /*afb0*/  @P0 IMAD.MOV.U32 R3, RZ, RZ, R11 ;  /* 0x000000ffff030224 */ /* 0x000fe200078e000b */
[----:B------:R-:W-:Y:S04]  /*afc0*/  @P5 STG.E.U16 desc[UR12][R6.64+0xe2], R81 ;  /* 0x0000e25106005986 */ /* 0x000fe8000c10150c */
[----:B------:R0:W-:Y:S02]  /*afd0*/  @P0 STG.E.U16 desc[UR12][R2.64+0xe0], R82 ;  /* 0x0000e05202000986 */ /* 0x0001e4000c10150c */
[----:B0-----:R-:W-:-:S02]  /*afe0*/  @P4 IMAD.MOV.U32 R2, RZ, RZ, R10 ;  /* 0x000000ffff024224 */ /* 0x001fc400078e000a */
[----:B------:R-:W-:-:S05]  /*aff0*/  @P4 IMAD.MOV.U32 R3, RZ, RZ, R11 ;  /* 0x000000ffff034224 */ /* 0x000fca00078e000b */
[----:B------:R0:W-:Y:S04]  /*b000*/  @P4 STG.E.U16 desc[UR12][R2.64+0xe2], R83 ;  /* 0x0000e25302004986 */ /* 0x0001e8000c10150c */
[----:B------:R1:W-:Y:S04]  /*b010*/  @P6 STG.E.U16 desc[UR12][R6.64+0xf0], R84 ;  /* 0x0000f05406006986 */ /* 0x0003e8000c10150c */
[----:B------:R1:W-:Y:S01]  /*b020*/  @P3 STG.E.U16 desc[UR12][R6.64+0xf2], R85 ;  /* 0x0000f25506003986 */ /* 0x0003e2000c10150c */
[----:B0-----:R-:W-:Y:S02]  /*b030*/  @P2 IMAD.MOV.U32 R2, RZ, RZ, R10 ;  /* 0x000000ffff022224 */ /* 0x001fe400078e000a */
[----:B------:R-:W-:-:S05]  /*b040*/  @P2 IMAD.MOV.U32 R3, RZ, RZ, R11 ;  /* 0x000000ffff032224 */ /* 0x000fca00078e000b */
[----:B------:R1:W-:Y:S01]  /*b050*/  @P2 STG.E.U16 desc[UR12][R2.64+0xf0], R86 ;  /* 0x0000f05602002986 */ /* 0x0003e2000c10150c */
[----:B------:R-:W-:Y:S05]  /*b060*/  @!P1 EXIT ;  /* 0x000000000000994d */ /* 0x000fea0003800000 */
[----:B------:R-:W-:-:S05]  /*b070*/  F2FP.F16.F32.PACK_AB R0, RZ, R0 ;  /* 0x00000000ff00723e */ /* 0x000fca00000000ff */
[----:B------:R-:W-:Y:S01]  /*b080*/  STG.E.U16 desc[UR12][R10.64+0xf2], R0 ;  /* 0x0000f2000a007986 */ /* 0x000fe2000c10150c */
[----:B------:R-:W-:Y:S05]  /*b090*/  EXIT ;  /* 0x000000000000794d */ /* 0x000fea0003800000 */
.L_x_14:
[----:B------:R-:W-:-:S13]  /*b0a0*/  ISETP.NE.AND P0, PT, R5, RZ, PT ;  /* 0x000000ff0500720c */ /* 0x000fda0003f05270 */
[----:B------:R-:W-:Y:S05]  /*b0b0*/  @P0 EXIT ;  /* 0x000000000000094d */ /* 0x000fea0003800000 */
[----:B------:R-:W-:Y:S01]  /*b0c0*/  ELECT P0, URZ, PT ;  /* 0x00000000003f782f */ /* 0x000fe20003800000 */
[----:B------:R-:W-:-:S12]  /*b0d0*/  BSSY B0, `(.L_x_279) ;  /* 0x0000095000007945 */ /* 0x000fd80003800000 */
[----:B------:R-:W-:Y:S05]  /*b0e0*/  @!P0 BRA `(.L_x_280) ;  /* 0x00000008004c8947 */ /* 0x000fea0003800000 */
[----:B------:R-:W-:-:S13]  /*b0f0*/  ISETP.GE.AND P0, PT, R9, 0x1, PT ;  /* 0x000000010900780c */ /* 0x000fda0003f06270 */
[----:B------:R-:W-:Y:S05]  /*b100*/  @!P0 BRA `(.L_x_280) ;  /* 0x0000000800448947 */ /* 0x000fea0003800000 */
[----:B---3-5:R-:W2:Y:S01]  /*b110*/  S2R R2, SR_CgaCtaId ;  /* 0x0000000000027919 */ /* 0x028ea20000008800 */
[----:B------:R-:W0:Y:S01]  /*b120*/  LDC.64 R4, c[0x0][0x4f8] ;  /* 0x00013e00ff047b82 */ /* 0x000e220000000a00 */
[----:B------:R-:W-:Y:S01]  /*b130*/  ULDC.64 UR4, c[0x0][0x4c0] ;  /* 0x0001300000047ab9 */ /* 0x000fe20000000a00 */
[----:B------:R-:W-:Y:S01]  /*b140*/  LOP3.LUT P0, RZ, R13, 0x1f, RZ, 0xc0, !PT ;  /* 0x0000001f0dff7812 */ /* 0x000fe2000780c0ff */
[----:B------:R-:W-:Y:S01]  /*b150*/  IMAD.SHL.U32 R15, R15, 0x80, RZ ;  /* 0x000000800f0f7824 */ /* 0x000fe200078e00ff */
[----:B------:R-:W-:Y:S01]  /*b160*/  ISETP.NE.AND P2, PT, R18, RZ, PT ;  /* 0x000000ff1200720c */ /* 0x000fe20003f45270 */
[----:B------:R-:W-:Y:S01]  /*b170*/  IMAD.SHL.U32 R16, R16, 0x80, RZ ;  /* 0x0000008010107824 */ /* 0x000fe200078e00ff */
[----:B------:R-:W-:Y:S01]  /*b180*/  ISETP.NE.OR P0, PT, R18, RZ, !P0 ;  /* 0x000000ff1200720c */ /* 0x000fe20004705670 */
[----:B------:R-:W-:Y:S01]  /*b190*/  IMAD.MOV.U32 R6, RZ, RZ, R10 ;  /* 0x000000ffff067224 */ /* 0x000fe200078e000a */
[----:B------:R-:W1:Y:S01]  /*b1a0*/  LDC R7, c[0x0][0x500] ;  /* 0x00014000ff077b82 */ /* 0x000e620000000800 */
[----:B------:R-:W-:Y:S01]  /*b1b0*/  LOP3.LUT R11, R3, 0x2, RZ, 0xfc, !PT ;  /* 0x00000002030b7812 */ /* 0x000fe200078efcff */
[----:B------:R-:W-:-:S02]  /*b1c0*/  IMAD.MOV.U32 R13, RZ, RZ, RZ ;  /* 0x000000ffff0d7224 */ /* 0x000fc400078e00ff */
[----:B------:R-:W-:Y:S02]  /*b1d0*/  VIADD R9, R15, 0x40 ;  /* 0x000000400f097836 */ /* 0x000fe40000000000 */
[----:B------:R-:W-:Y:S02]  /*b1e0*/  VIADD R17, R16, 0x40 ;  /* 0x0000004010117836 */ /* 0x000fe40000000000 */
[----:B0-----:R-:W-:Y:S01]  /*b1f0*/  IMAD R21, R21, UR4, R4 ;  /* 0x0000000415157c24 */ /* 0x001fe2000f8e0204 */
[----:B------:R-:W-:Y:S01]  /*b200*/  ULDC UR4, c[0x0][0x4c8] ;  /* 0x0001320000047ab9 */ /* 0x000fe20000000800 */
[----:B------:R-:W-:Y:S02]  /*b210*/  IMAD R162, R162, UR5, R5 ;  /* 0x00000005a2a27c24 */ /* 0x000fe4000f8e0205 */
[----:B------:R-:W-:Y:S02]  /*b220*/  IMAD.MOV.U32 R4, RZ, RZ, 0x1 ;  /* 0x00000001ff047424 */ /* 0x000fe400078e00ff */
[----:B------:R-:W-:-:S02]  /*b230*/  IMAD.MOV.U32 R5, RZ, RZ, RZ ;  /* 0x000000ffff057224 */ /* 0x000fc400078e00ff */
[----:B--2---:R-:W-:Y:S02]  /*b240*/  IMAD.SHL.U32 R0, R2, 0x400, RZ ;  /* 0x0000040002007824 */ /* 0x004fe400078e00ff */
[----:B-1----:R-:W-:Y:S02]  /*b250*/  IMAD R14, R14, UR4, R7 ;  /* 0x000000040e0e7c24 */ /* 0x002fe4000f8e0207 */
[----:B------:R-:W-:Y:S01]  /*b260*/  IMAD.SHL.U32 R2, R2, 0x10, RZ ;  /* 0x0000001002027824 */ /* 0x000fe200078e00ff */
[----:B------:R-:W-:-:S07]  /*b270*/  LOP3.LUT R0, R0, 0x400, RZ, 0xc0, !PT ;  /* 0x0000040000007812 */ /* 0x000fce00078ec0ff */
.L_x_284:
[----:B------:R-:W0:Y:S01]  /*b280*/  S2R R8, SR_CgaCtaId ;  /* 0x0000000000087919 */ /* 0x000e220000008800 */
[----:B------:R-:W-:-:S04]  /*b290*/  MOV R7, 0x400 ;  /* 0x0000040000077802 */ /* 0x000fc80000000f00 */
[----:B0-----:R-:W-:Y:S02]  /*b2a0*/  LEA R12, R8, R7, 0x18 ;  /* 0x00000007080c7211 */ /* 0x001fe400078ec0ff */
[----:B------:R-:W-:-:S03]  /*b2b0*/  SHF.L.U32 R7, R4, 0x1f, RZ ;  /* 0x0000001f04077819 */ /* 0x000fc600000006ff */
[----:B------:R-:W-:-:S07]  /*b2c0*/  IMAD R8, R5, 0x8, R12 ;  /* 0x0000000805087824 */ /* 0x000fce00078e020c */
.L_x_281:
[----:B0-----:R0:W1:Y:S02]  /*b2d0*/  SYNCS.PHASECHK.TRANS64.TRYWAIT P1, [R8+URZ+0x38070], R7 ;  /* 0x03807007080075a7 */ /* 0x001064000802017f */
[----:B-1----:R-:W-:Y:S05]  /*b2e0*/  @!P1 NANOSLEEP.SYNCS 0x989680 ;  /* 0x009896800000995d */ /* 0x002fea0003900000 */
[----:B------:R-:W1:Y:S02]  /*b2f0*/  @!P1 SYNCS.PHASECHK.TRANS64 P1, [R8+URZ+0x38070], R7 ;  /* 0x03807007080095a7 */ /* 0x000e64000802007f */
[----:B-1----:R-:W-:Y:S05]  /*b300*/  @!P1 BRA `(.L_x_281) ;  /* 0xfffffffc00f09947 */ /* 0x002fea000383ffff */
[----:B0-----:R-:W0:Y:S02]  /*b310*/  @!P2 LDC R7, c[0x0][0x580] ;  /* 0x00016000ff07ab82 */ /* 0x001e240000000800 */
[----:B0-----:R0:W-:Y:S02]  /*b320*/  @!P2 SYNCS.ARRIVE.TRANS64 RZ, [R8+URZ+0x38000], R7 ;  /* 0x0380000708ffa9a7 */ /* 0x0011e4000800003f */
[----:B0-----:R-:W-:-:S04]  /*b330*/  PRMT R7, R11, 0x9910, RZ ;  /* 0x000099100b077816 */ /* 0x001fc800000000ff */
[----:B------:R-:W-:-:S13]  /*b340*/  ISETP.NE.AND P1, PT, R7, 0x2, PT ;  /* 0x000000020700780c */ /* 0x000fda0003f25270 */
[----:B------:R-:W-:Y:S05]  /*b350*/  @P1 BRA `(.L_x_282) ;  /* 0x0000000000041947 */ /* 0x000fea0003800000 */
[----:B------:R-:W-:Y:S01]  /*b360*/  BPT.TRAP 0x1 ;  /* 0x000000040000795c */ /* 0x000fe20000300000 */
.L_x_282:
[----:B------:R-:W-:Y:S05]  /*b370*/  @P0 BRA `(.L_x_283) ;  /* 0x0000000000040947 */ /* 0x000fea0003800000 */
[----:B------:R-:W-:Y:S01]  /*b380*/  BPT.TRAP 0x1 ;  /* 0x000000040000795c */ /* 0x000fe20000300000 */
.L_x_283:
[----:B------:R-:W-:Y:S01]  /*b390*/  R2UR UR27, R13 ;  /* 0x000000000d1b72ca */ /* 0x000fe200000e0000 */
[----:B------:R-:W-:Y:S01]  /*b3a0*/  ULDC UR8, c[0x0][0x490] ;  /* 0x0001240000087ab9 */ /* 0x000fe20000000800 */
[----:B------:R-:W-:Y:S01]  /*b3b0*/  R2UR UR11, R2 ;  /* 0x00000000020b72ca */ /* 0x000fe200000e0000 */
[----:B------:R-:W-:Y:S01]  /*b3c0*/  UISETP.NE.AND UP0, UPT, UR8, 0x1, UPT ;  /* 0x000000010800788c */ /* 0x000fe2000bf05270 */
[----:B------:R-:W-:Y:S01]  /*b3d0*/  IMAD R7, R5, 0x1000, R0 ;  /* 0x0000100005077824 */ /* 0x000fe200078e0200 */
[----:B------:R-:W-:Y:S01]  /*b3e0*/  ULDC UR6, c[0x0][0x49c] ;  /* 0x0001270000067ab9 */ /* 0x000fe20000000800 */
[----:B------:R-:W-:Y:S01]  /*b3f0*/  ULDC UR21, c[0x0][0x4a8] ;  /* 0x00012a0000157ab9 */ /* 0x000fe20000000800 */
[----:B------:R-:W-:Y:S01]  /*b400*/  UISETP.NE.AND UP1, UPT, UR6, 0x1, UPT ;  /* 0x000000010600788c */ /* 0x000fe2000bf25270 */
[----:B------:R-:W-:Y:S01]  /*b410*/  IMAD R7, R7, 0x2, R12 ;  /* 0x0000000207077824 */ /* 0x000fe200078e020c */
[----:B------:R-:W-:Y:S01]  /*b420*/  R2UR UR24, R5 ;  /* 0x00000000051872ca */ /* 0x000fe200000e0000 */
[----:B------:R-:W-:Y:S01]  /*b430*/  ULDC.64 UR34, c[0x0][0x198] ;  /* 0x0000660000227ab9 */ /* 0x000fe20000000a00 */
[----:B------:R-:W-:Y:S01]  /*b440*/  R2UR UR25, R8 ;  /* 0x00000000081972ca */ /* 0x000fe200000e0000 */
[----:B------:R-:W-:Y:S01]  /*b450*/  UIADD3 UR38, UP2, UR34, 0x1f0, URZ ;  /* 0x000001f022267890 */ /* 0x000fe2000ff5e03f */
[----:B------:R-:W-:Y:S01]  /*b460*/  R2UR UR22, R7 ;  /* 0x00000000071672ca */ /* 0x000fe200000e0000 */
[----:B------:R-:W-:Y:S01]  /*b470*/  USHF.L.U32 UR27, UR27, 0x5, URZ ;  /* 0x000000051b1b7899 */ /* 0x000fe2000800063f */
[----:B------:R-:W-:Y:S01]  /*b480*/  IMAD.U32 R7, R162, 0x20, R21 ;  /* 0x00000020a2077824 */ /* 0x000fe200078e0015 */
[----:B------:R-:W-:Y:S01]  /*b490*/  @UP0 ULDC UR4, c[0x0][0x494] ;  /* 0x0001250000040ab9 */ /* 0x000fe20000000800 */
[----:B------:R-:W-:Y:S01]  /*b4a0*/  @UP0 ULDC UR12, c[0x0][0x494] ;  /* 0x00012500000c0ab9 */ /* 0x000fe20000000800 */
[----:B------:R-:W-:Y:S01]  /*b4b0*/  ULOP3.LUT UR11, UR27, 0x10, UR11, 0xf8, !UPT ;  /* 0x000000101b0b7892 */ /* 0x000fe2000f8ef80b */
[----:B------:R-:W-:Y:S01]  /*b4c0*/  IMAD.U32 R7, R14, 0x400, R7 ;  /* 0x000004000e077824 */ /* 0x000fe200078e0007 */
[----:B------:R-:W-:Y:S01]  /*b4d0*/  @UP0 ULDC UR7, c[0x0][0x498] ;  /* 0x0001260000070ab9 */ /* 0x000fe20000000800 */
[----:B------:R-:W-:Y:S01]  /*b4e0*/  @UP0 ULDC UR9, c[0x0][0x498] ;  /* 0x0001260000090ab9 */ /* 0x000fe20000000800 */
[----:B------:R-:W-:Y:S01]  /*b4f0*/  UIMAD.WIDE.U32 UR4, UR11, UR4, URZ ;  /* 0x000000040b0472a5 */ /* 0x000fe2000f8e003f */
[----:B------:R-:W-:Y:S01]  /*b500*/  R2UR UR26, R15 ;  /* 0x000000000f1a72ca */ /* 0x000fe200000e0000 */
[----:B------:R-:W-:Y:S01]  /*b510*/  UIMAD.WIDE.U32 UR12, UR11, UR12, URZ ;  /* 0x0000000c0b0c72a5 */ /* 0x000fe2000f8e003f */
[----:B------:R-:W-:Y:S01]  /*b520*/  R2UR UR40, R7 ;  /* 0x00000000072872ca */ /* 0x000fe200000e0000 */
[----:B------:R-:W-:Y:S01]  /*b530*/  UMOV UR10, UR11 ;  /* 0x0000000b000a7c82 */ /* 0x000fe20008000000 */
[----:B------:R-:W-:Y:S01]  /*b540*/  @UP0 USHF.R.U32.HI UR10, URZ, UR7, UR5 ;  /* 0x000000073f0a0299 */ /* 0x000fe20008011605 */
[----:B------:R-:W-:Y:S01]  /*b550*/  IMAD.MOV.U32 R7, RZ, RZ, 0x3 ;  /* 0x00000003ff077424 */ /* 0x000fe200078e00ff */
[----:B------:R-:W-:Y:S01]  /*b560*/  UMOV UR17, UR11 ;  /* 0x0000000b00117c82 */ /* 0x000fe20008000000 */
[----:B------:R-:W-:Y:S01]  /*b570*/  @UP1 ULDC.64 UR14, c[0x0][0x4a0] ;  /* 0x00012800000e1ab9 */ /* 0x000fe20000000a00 */
[----:B------:R-:W-:Y:S01]  /*b580*/  @UP0 USHF.R.U32.HI UR17, URZ, UR9, UR13 ;  /* 0x000000093f110299 */ /* 0x000fe2000801160d */
[C---:B------:R-:W-:Y:S01]  /*b590*/  ISETP.GT.AND P3, PT, R6.reuse, 0x1, PT ;  /* 0x000000010600780c */ /* 0x040fe20003f64270 */
[----:B------:R-:W-:Y:S01]  /*b5a0*/  UIMAD.WIDE.U32 UR4, UR10, UR14, URZ ;  /* 0x0000000e0a0472a5 */ /* 0x000fe2000f8e003f */
[----:B------:R-:W-:Y:S01]  /*b5b0*/  VIADD R5, R5, 0x1 ;  /* 0x0000000105057836 */ /* 0x000fe20000000000 */
[----:B------:R-:W-:Y:S01]  /*b5c0*/  @UP1 ULDC.64 UR18, c[0x0][0x4a0] ;  /* 0x0001280000121ab9 */ /* 0x000fe20000000a00 */
[----:B------:R-:W-:Y:S01]  /*b5d0*/  UMOV UR9, UR10 ;  /* 0x0000000a00097c82 */ /* 0x000fe20008000000 */
[----:B------:R-:W-:Y:S01]  /*b5e0*/  UIMAD.WIDE.U32 UR12, UR17, UR18, URZ ;  /* 0x00000012110c72a5 */ /* 0x000fe2000f8e003f */
[----:B------:R-:W-:Y:S01]  /*b5f0*/  VIADD R6, R6, 0xffffffff ;  /* 0xffffffff06067836 */ /* 0x000fe20000000000 */
[----:B------:R-:W-:Y:S01]  /*b600*/  UISETP.NE.AND UP0, UPT, UR21, 0x1, UPT ;  /* 0x000000011500788c */ /* 0x000fe2000bf05270 */
[----:B------:R-:W-:Y:S01]  /*b610*/  R2UR UR4, R12 ;  /* 0x000000000c0472ca */ /* 0x000fe200000e0000 */
[----:B------:R-:W-:Y:S01]  /*b620*/  @UP1 USHF.R.U32.HI UR9, URZ, UR15, UR5 ;  /* 0x0000000f3f091299 */ /* 0x000fe20008011605 */
[----:B------:R-:W-:Y:S01]  /*b630*/  ISETP.NE.AND P1, PT, R5, 0xe, PT ;  /* 0x0000000e0500780c */ /* 0x000fe20003f25270 */
[----:B------:R-:W-:Y:S01]  /*b640*/  UIADD3 UR20, -UR17, URZ, URZ ;  /* 0x0000003f11147290 */ /* 0x000fe2000fffe13f */
[----:B------:R-:W-:Y:S01]  /*b650*/  VIADD R13, R13, 0x1 ;  /* 0x000000010d0d7836 */ /* 0x000fe20000000000 */
[----:B------:R-:W-:Y:S01]  /*b660*/  UMOV UR15, UR17 ;  /* 0x00000011000f7c82 */ /* 0x000fe20008000000 */
[----:B------:R-:W-:Y:S01]  /*b670*/  @UP1 USHF.R.U32.HI UR15, URZ, UR19, UR13 ;  /* 0x000000133f0f1299 */ /* 0x000fe2000801160d */
[----:B------:R-:W-:Y:S01]  /*b680*/  SEL R5, R5, RZ, P1 ;  /* 0x000000ff05057207 */ /* 0x000fe20000800000 */
[----:B------:R-:W-:-:S02]  /*b690*/  UIADD3 UR19, -UR10, URZ, URZ ;  /* 0x0000003f0a137290 */ /* 0x000fc4000fffe13f */
[----:B------:R-:W-:Y:S02]  /*b6a0*/  UIADD3 UR28, UP1, UR34, 0xf0, URZ ;  /* 0x000000f0221c7890 */ /* 0x000fe4000ff3e03f */
[----:B------:R-:W-:Y:S02]  /*b6b0*/  UIMAD UR19, UR8, UR19, UR11 ;  /* 0x00000013081372a4 */ /* 0x000fe4000f8e020b */
[----:B------:R-:W-:Y:S01]  /*b6c0*/  UIMAD UR11, UR8, UR20, UR11 ;  /* 0x00000014080b72a4 */ /* 0x000fe2000f8e020b */
[----:B------:R-:W-:Y:S01]  /*b6d0*/  ULDC UR14, c[0x0][0x4cc] ;  /* 0x00013300000e7ab9 */ /* 0x000fe20000000800 */
[----:B------:R-:W-:Y:S01]  /*b6e0*/  ULDC UR18, c[0x0][0x4ec] ;  /* 0x00013b0000127ab9 */ /* 0x000fe20000000800 */
[----:B------:R-:W-:Y:S01]  /*b6f0*/  @UP0 ULDC UR34, c[0x0][0x4ac] ;  /* 0x00012b0000220ab9 */ /* 0x000fe20000000800 */
[----:B------:R-:W-:Y:S02]  /*b700*/  UIADD3.X UR29, URZ, UR35, URZ, UP1, !UPT ;  /* 0x000000233f1d7290 */ /* 0x000fe40008ffe43f */
[----:B------:R-:W-:Y:S01]  /*b710*/  UIADD3.X UR39, URZ, UR35, URZ, UP2, !UPT ;  /* 0x000000233f277290 */ /* 0x000fe200097fe43f */
[----:B------:R-:W-:Y:S01]  /*b720*/  @UP0 ULDC UR36, c[0x0][0x4ac] ;  /* 0x00012b0000240ab9 */ /* 0x000fe20000000800 */
[----:B------:R-:W-:-:S02]  /*b730*/  UIMAD UR19, UR19, UR14, UR18 ;  /* 0x0000000e131372a4 */ /* 0x000fc4000f8e0212 */
[----:B------:R-:W-:Y:S02]  /*b740*/  UIMAD UR11, UR11, UR14, UR18 ;  /* 0x0000000e0b0b72a4 */ /* 0x000fe4000f8e0212 */
[----:B------:R-:W-:Y:S02]  /*b750*/  UIMAD.WIDE.U32 UR34, UR15, UR34, URZ ;  /* 0x000000220f2272a5 */ /* 0x000fe4000f8e003f */
[----:B------:R-:W-:Y:S02]  /*b760*/  UIADD3 UR20, -UR9, URZ, URZ ;  /* 0x0000003f09147290 */ /* 0x000fe4000fffe13f */
[----:B------:R-:W-:Y:S02]  /*b770*/  UIADD3 UR18, -UR15, URZ, URZ ;  /* 0x0000003f0f127290 */ /* 0x000fe4000fffe13f */
[----:B------:R-:W-:Y:S01]  /*b780*/  UIMAD.WIDE.U32 UR36, UR9, UR36, URZ ;  /* 0x00000024092472a5 */ /* 0x000fe2000f8e003f */
[----:B------:R-:W-:Y:S01]  /*b790*/  R2UR UR34, R7 ;  /* 0x00000000072272ca */ /* 0x000fe200000e0000 */
[----:B------:R-:W-:Y:S01]  /*b7a0*/  @UP0 ULDC UR23, c[0x0][0x4b0] ;  /* 0x00012c0000170ab9 */ /* 0x000fe20000000800 */
[----:B------:R-:W-:Y:S01]  /*b7b0*/  UIADD3 UR16, UR22, 0x1c000, URZ ;  /* 0x0001c00016107890 */ /* 0x000fe2000fffe03f */
[----:B------:R-:W-:Y:S01]  /*b7c0*/  SEL R7, RZ, 0x1, P1 ;  /* 0x00000001ff077807 */ /* 0x000fe20000800000 */
[----:B------:R-:W-:-:S02]  /*b7d0*/  UIADD3 UR8, UR22, 0x1d000, URZ ;  /* 0x0001d00016087890 */ /* 0x000fc4000fffe03f */
[----:B------:R-:W-:Y:S01]  /*b7e0*/  UIMAD UR20, UR6, UR20, UR10 ;  /* 0x00000014061472a4 */ /* 0x000fe2000f8e020a */
[----:B------:R-:W-:Y:S01]  /*b7f0*/  LOP3.LUT R4, R4, R7, RZ, 0x3c, !PT ;  /* 0x0000000704047212 */ /* 0x000fe200078e3cff */
[----:B------:R-:W-:Y:S01]  /*b800*/  UMOV UR22, UR9 ;  /* 0x0000000900167c82 */ /* 0x000fe20008000000 */
[----:B------:R-:W-:Y:S01]  /*b810*/  UIMAD UR17, UR6, UR18, UR17 ;  /* 0x00000012061172a4 */ /* 0x000fe2000f8e0211 */
[----:B------:R-:W-:Y:S01]  /*b820*/  R2UR UR6, R9 ;  /* 0x00000000090672ca */ /* 0x000fe200000e0000 */
[----:B------:R-:W-:Y:S01]  /*b830*/  ULEA UR24, UR24, UR4, 0xd ;  /* 0x0000000418187291 */ /* 0x000fe2000f8e683f */
[----:B------:R-:W-:Y:S01]  /*b840*/  R2UR UR18, R16 ;  /* 0x00000000101272ca */ /* 0x000fe200000e0000 */
[----:B------:R-:W-:Y:S01]  /*b850*/  @UP0 USHF.R.U32.HI UR22, URZ, UR23, UR37 ;  /* 0x000000173f160299 */ /* 0x000fe20008011625 */
[----:B------:R-:W-:Y:S01]  /*b860*/  @UP0 ULDC UR41, c[0x0][0x4b0] ;  /* 0x00012c0000290ab9 */ /* 0x000fe20000000800 */
[----:B------:R-:W-:Y:S01]  /*b870*/  UMOV UR14, UR15 ;  /* 0x0000000f000e7c82 */ /* 0x000fe20008000000 */
[----:B------:R-:W-:-:S02]  /*b880*/  UIADD3 UR25, UR25, 0x38000, URZ ;  /* 0x0003800019197890 */ /* 0x000fc4000fffe03f */
[----:B------:R-:W-:Y:S02]  /*b890*/  @UP0 USHF.R.U32.HI UR14, URZ, UR41, UR35 ;  /* 0x000000293f0e0299 */ /* 0x000fe40008011623 */
[----:B------:R-:W-:Y:S02]  /*b8a0*/  UIADD3 UR4, UR24, 0x1000, URZ ;  /* 0x0000100018047890 */ /* 0x000fe4000fffe03f */
[----:B------:R-:W-:Y:S02]  /*b8b0*/  UIADD3 UR10, -UR22, URZ, URZ ;  /* 0x0000003f160a7290 */ /* 0x000fe4000fffe13f */
[----:B------:R-:W-:Y:S01]  /*b8c0*/  UIADD3 UR23, -UR14, URZ, URZ ;  /* 0x0000003f0e177290 */ /* 0x000fe2000fffe13f */
[----:B------:R-:W-:Y:S01]  /*b8d0*/  UMOV UR30, 0x0 ;  /* 0x00000000001e7882 */ /* 0x000fe20000000000 */
[----:B------:R-:W-:Y:S01]  /*b8e0*/  UMOV UR31, 0x10000000 ;  /* 0x10000000001f7882 */ /* 0x000fe20000000000 */
[----:B------:R-:W-:Y:S02]  /*b8f0*/  UIMAD UR9, UR21, UR10, UR9 ;  /* 0x0000000a150972a4 */ /* 0x000fe4000f8e0209 */
[----:B------:R-:W-:Y:S01]  /*b900*/  R2UR UR10, R17 ;  /* 0x00000000110a72ca */ /* 0x000fe200000e0000 */
[----:B------:R-:W-:Y:S01]  /*b910*/  UMOV UR5, UR25 ;  /* 0x0000001900057c82 */ /* 0x000fe20008000000 */
[----:B------:R-:W-:Y:S01]  /*b920*/  UMOV UR7, UR27 ;  /* 0x0000001b00077c82 */ /* 0x000fe20008000000 */
[----:B------:R-:W-:Y:S01]  /*b930*/  UIMAD UR15, UR21, UR23, UR15 ;  /* 0x00000017150f72a4 */ /* 0x000fe2000f8e020f */
[----:B------:R-:W-:Y:S01]  /*b940*/  UTMALDG.2D [UR24], [UR28], desc[UR30] ;  /* 0x00001e181c0075b4 */ /* 0x000fe20008009000 */
[----:B------:R-:W-:Y:S01]  /*b950*/  ULDC.64 UR32, c[0x0][0x4d0] ;  /* 0x0001340000207ab9 */ /* 0x000fe20000000a00 */
[----:B------:R-:W-:-:S02]  /*b960*/  ULDC.64 UR12, c[0x0][0x4f0] ;  /* 0x00013c00000c7ab9 */ /* 0x000fc40000000a00 */
[----:B------:R-:W-:Y:S02]  /*b970*/  UIMAD UR20, UR20, UR32, UR12 ;  /* 0x00000020141472a4 */ /* 0x000fe4000f8e020c */
[----:B------:R-:W-:Y:S01]  /*b980*/  UIMAD UR21, UR9, UR33, UR13 ;  /* 0x00000021091572a4 */ /* 0x000fe2000f8e020d */
[----:B------:R0:W-:Y:S01]  /*b990*/  UTMALDG.2D [UR4], [UR28], desc[UR30] ;  /* 0x00001e041c0075b4 */ /* 0x0001e20008009000 */
[----:B------:R-:W-:Y:S02]  /*b9a0*/  UIMAD UR12, UR17, UR32, UR12 ;  /* 0x00000020110c72a4 */ /* 0x000fe4000f8e020c */
[----:B------:R-:W-:Y:S01]  /*b9b0*/  UIMAD UR13, UR15, UR33, UR13 ;  /* 0x000000210f0d72a4 */ /* 0x000fe2000f8e020d */
[----:B------:R-:W-:Y:S01]  /*b9c0*/  UMOV UR17, UR25 ;  /* 0x0000001900117c82 */ /* 0x000fe20008000000 */
[----:B------:R-:W-:Y:S01]  /*b9d0*/  UMOV UR9, UR25 ;  /* 0x0000001900097c82 */ /* 0x000fe20008000000 */
[----:B0-----:R-:W-:-:S09]  /*b9e0*/  UPRMT UR4, UR40, 0x5410, UR34 ;  /* 0x0000541028047896 */ /* 0x001fd20008000022 */
[----:B------:R0:W-:Y:S01]  /*b9f0*/  UTMALDG.5D.IM2COL.MULTICAST [UR16], [UR38], UR4 ;  /* 0x00000010260073b4 */ /* 0x0001e20008060804 */
[----:B------:R0:W-:Y:S02]  /*ba00*/  UTMALDG.5D.IM2COL.MULTICAST [UR8], [UR38], UR4 ;  /* 0x00000008260073b4 */ /* 0x0001e40008060804 */
[----:B0-----:R-:W-:Y:S05]  /*ba10*/  @P3 BRA `(.L_x_284) ;  /* 0xfffffff800183947 */ /* 0x001fea000383ffff */
.L_x_280:
[----:B------:R-:W-:Y:S05]  /*ba20*/  BSYNC B0 ;  /* 0x0000000000007941 */ /* 0x000fea0003800000 */
.L_x_279:
[----:B------:R-:W-:Y:S01]  /*ba30*/  ISETP.GE.U32.AND P0, PT, R10, 0xe, PT ;  /* 0x0000000e0a00780c */ /* 0x000fe20003f06070 */
[----:B--2--5:R-:W-:-:S12]  /*ba40*/  IMAD.MOV.U32 R0, RZ, RZ, 0x1 ;  /* 0x00000001ff007424 */ /* 0x024fd800078e00ff */
[----:B------:R-:W-:Y:S05]  /*ba50*/  @!P0 BRA `(.L_x_285) ;  /* 0x00000000001c8947 */ /* 0x000fea0003800000 */
[----:B------:R-:W-:-:S05]  /*ba60*/  SHF.R.U32.HI R4, RZ, 0x1, R10 ;  /* 0x00000001ff047819 */ /* 0x000fca000001160a */
[----:B------:R-:W-:-:S05]  /*ba70*/  IMAD.WIDE.U32 R4, R4, -0x6db6db6d, RZ ;  /* 0x9249249304047825 */ /* 0x000fca00078e00ff */
[----:B------:R-:W-:-:S04]  /*ba80*/  SHF.R.U32.HI R0, RZ, 0x2, R5 ;  /* 0x00000002ff007819 */ /* 0x000fc80000011605 */
[----:B------:R-:W-:-:S04]  /*ba90*/  LOP3.LUT R0, R0, 0x1, RZ, 0xc0, !PT ;  /* 0x0000000100007812 */ /* 0x000fc800078ec0ff */
[----:B------:R-:W-:-:S04]  /*baa0*/  ISETP.NE.U32.AND P0, PT, R0, 0x1, PT ;  /* 0x000000010000780c */ /* 0x000fc80003f05070 */
[----:B------:R-:W-:-:S04]  /*bab0*/  ISETP.NE.U32.AND.EX P0, PT, RZ, RZ, PT, P0 ;  /* 0x000000ffff00720c */ /* 0x000fc80003f05100 */
[----:B------:R-:W-:-:S09]  /*bac0*/  SEL R0, RZ, 0x1, !P0 ;  /* 0x00000001ff007807 */ /* 0x000fd20004000000 */
.L_x_285:
[----:B------:R-:W-:Y:S05]  /*bad0*/  WARPSYNC.ALL ;  /* 0x0000000000007948 */ /* 0x000fea0003800000 */
[----:B------:R-:W-:-:S13]  /*bae0*/  ELECT P0, URZ, PT ;  /* 0x00000000003f782f */ /* 0x000fda0003800000 */
[----:B------:R-:W-:Y:S05]  /*baf0*/  @!P0 EXIT ;  /* 0x000000000000894d */ /* 0x000fea0003800000 */
[----:B------:R-:W-:-:S04]  /*bb00*/  LOP3.LUT R3, R3, 0x2, RZ, 0xfc, !PT ;  /* 0x0000000203037812 */ /* 0x000fc800078efcff */
[----:B------:R-:W-:-:S13]  /*bb10*/  ISETP.NE.AND P0, PT, R3, 0x3, PT ;  /* 0x000000030300780c */ /* 0x000fda0003f05270 */
[----:B------:R-:W-:Y:S05]  /*bb20*/  @!P0 BRA `(.L_x_286) ;  /* 0x0000000000048947 */ /* 0x000fea0003800000 */
[----:B------:R-:W-:Y:S01]  /*bb30*/  BPT.TRAP 0x1 ;  /* 0x000000040000795c */ /* 0x000fe20000300000 */
.L_x_286:
[----:B------:R-:W0:Y:S01]  /*bb40*/  S2R R5, SR_CgaCtaId ;  /* 0x0000000000057919 */ /* 0x000e220000008800 */
[----:B---3--:R-:W-:-:S05]  /*bb50*/  SHF.R.U32.HI R2, RZ, 0x1, R10 ;  /* 0x00000001ff027819 */ /* 0x008fca000001160a */
[----:B------:R-:W-:Y:S01]  /*bb60*/  IMAD.WIDE.U32 R2, R2, -0x6db6db6d, RZ ;  /* 0x9249249302027825 */ /* 0x000fe200078e00ff */
[----:B------:R-:W-:-:S04]  /*bb70*/  MOV R2, 0x400 ;  /* 0x0000040000027802 */ /* 0x000fc80000000f00 */
[----:B------:R-:W-:Y:S02]  /*bb80*/  SHF.R.U32.HI R3, RZ, 0x2, R3 ;  /* 0x00000002ff037819 */ /* 0x000fe40000011603 */
[----:B0-----:R-:W-:-:S03]  /*bb90*/  LEA R5, R5, R2, 0x18 ;  /* 0x0000000205057211 */ /* 0x001fc600078ec0ff */
[----:B------:R-:W-:Y:S02]  /*bba0*/  IMAD R2, R3, -0xe, R10 ;  /* 0xfffffff203027824 */ /* 0x000fe400078e020a */
[----:B------:R-:W-:Y:S01]  /*bbb0*/  VIADD R3, R5, 0x38070 ;  /* 0x0003807005037836 */ /* 0x000fe20000000000 */
[----:B------:R-:W-:-:S03]  /*bbc0*/  SHF.L.U32 R5, R0, 0x1f, RZ ;  /* 0x0000001f00057819 */ /* 0x000fc600000006ff */
[----:B------:R-:W-:-:S07]  /*bbd0*/  IMAD R4, R2, 0x8, R3 ;  /* 0x0000000802047824 */ /* 0x000fce00078e0203 */
.L_x_287:
[----:B0-----:R0:W1:Y:S02]  /*bbe0*/  SYNCS.PHASECHK.TRANS64.TRYWAIT P0, [R4+URZ], R5 ;  /* 0x00000005040075a7 */ /* 0x001064000800017f */
[----:B-1----:R-:W-:Y:S05]  /*bbf0*/  @!P0 NANOSLEEP.SYNCS 0x989680 ;  /* 0x009896800000895d */ /* 0x002fea0003900000 */
[----:B------:R-:W1:Y:S02]  /*bc00*/  @!P0 SYNCS.PHASECHK.TRANS64 P0, [R4+URZ], R5 ;  /* 0x00000005040085a7 */ /* 0x000e64000800007f */
[----:B-1----:R-:W-:Y:S05]  /*bc10*/  @!P0 BRA `(.L_x_287) ;  /* 0xfffffffc00f08947 */ /* 0x002fea000383ffff */
[----:B------:R-:W-:-:S05]  /*bc20*/  VIADD R2, R2, 0x1 ;  /* 0x0000000102027836 */ /* 0x000fca0000000000 */
[----:B------:R-:W-:-:S04]  /*bc30*/  ISETP.NE.AND P0, PT, R2, 0xe, PT ;  /* 0x0000000e0200780c */ /* 0x000fc80003f05270 */
[----:B0-----:R-:W-:Y:S02]  /*bc40*/  SEL R5, RZ, 0x1, P0 ;  /* 0x00000001ff057807 */ /* 0x001fe40000000000 */
[----:B------:R-:W-:Y:S02]  /*bc50*/  SEL R2, R2, RZ, P0 ;  /* 0x000000ff02027207 */ /* 0x000fe40000000000 */
[----:B------:R-:W-:-:S03]  /*bc60*/  LOP3.LUT R7, R0, R5, RZ, 0x3c, !PT ;  /* 0x0000000500077212 */ /* 0x000fc600078e3cff */
[----:B------:R-:W-:Y:S01]  /*bc70*/  IMAD R0, R2, 0x8, R3 ;  /* 0x0000000802007824 */ /* 0x000fe200078e0203 */
[----:B------:R-:W-:-:S07]  /*bc80*/  SHF.L.U32 R5, R7, 0x1f, RZ ;  /* 0x0000001f07057819 */ /* 0x000fce00000006ff */
.L_x_288:
        /* <DEDUP_REMOVED lines=11> */
.L_x_289:
        /* <DEDUP_REMOVED lines=11> */
.L_x_290:
        /* <DEDUP_REMOVED lines=11> */
.L_x_291:
        /* <DEDUP_REMOVED lines=11> */
.L_x_292:
        /* <DEDUP_REMOVED lines=11> */
.L_x_293:
        /* <DEDUP_REMOVED lines=11> */
.L_x_294:
        /* <DEDUP_REMOVED lines=11> */
.L_x_295:
        /* <DEDUP_REMOVED lines=11> */
.L_x_296:
        /* <DEDUP_REMOVED lines=11> */
.L_x_297:
        /* <DEDUP_REMOVED lines=11> */
.L_x_298:
        /* <DEDUP_REMOVED lines=11> */
.L_x_299:
        /* <DEDUP_REMOVED lines=11> */
.L_x_300:
[----:B0-----:R0:W1:Y:S02]  /*c4d0*/  SYNCS.PHASECHK.TRANS64.TRYWAIT P0, [R2+URZ], R3 ;  /* 0x00000003020075a7 */ /* 0x001064000800017f */
[----:B-1----:R-:W-:Y:S05]  /*c4e0*/  @!P0 NANOSLEEP.SYNCS 0x989680 ;  /* 0x009896800000895d */ /* 0x002fea0003900000 */
[----:B------:R-:W1:Y:S02]  /*c4f0*/  @!P0 SYNCS.PHASECHK.TRANS64 P0, [R2+URZ], R3 ;  /* 0x00000003020085a7 */ /* 0x000e64000800007f */
[----:B-1----:R-:W-:Y:S05]  /*c500*/  @P0 EXIT ;  /* 0x000000000000094d */ /* 0x002fea0003800000 */
[----:B------:R-:W-:Y:S05]  /*c510*/  BRA `(.L_x_300) ;  /* 0xfffffffc00ec7947 */ /* 0x000fea000383ffff */
.L_x_301:
[----:B------:R-:W-:-:S00]  /*c520*/  BRA `(.L_x_301) ;  /* 0xfffffffc00fc7947 */ /* 0x000fc0000383ffff */
[----:B------:R-:W-:-:S00]  /*c530*/  NOP ;  /* 0x0000000000007918 */ /* 0x000fc00000000000 */
        /* <DEDUP_REMOVED lines=12> */
.L_x_302:


//--------------------- .nv.shared._ZN7cutlass13device_kernelINS_4conv6kernel13ConvUniversalINS1_16ConvProblemShapeILNS1_8OperatorE2ELi3EEENS1_10collective14CollectiveConvINS1_46MainloopSm90TmaGmmaWarpSpecializedImplicitGemmILS5_2ELi14ELi3EN4cute5tupleIJNSA_1CILi2EEENSC_ILi1EEESE_EEENS1_36KernelImplicitTmaWarpSpecializedSm90ELi1EEENSB_IJNSC_ILi128EEENSB_IJSI_EEENSB_IJNSC_ILi32EEEEEEEEENS_6half_tESN_NSA_8TiledMMAINSA_8MMA_AtomIJNSA_4SM904GMMA26MMA_64x128x16_F32F16F16_SSILNSR_5MajorE1ELST_1ELNSR_7ScaleInE1ELSU_1EEEEEENSA_6LayoutINSB_IJSE_SE_SE_EEENSB_IJNSC_ILi0EEESZ_SZ_EEEEENSB_IJNSA_10UnderscoreES12_S12_EEEEENS7_6detail26Sm90ImplicitGemmTileTraitsINSA_13SM90_TMA_LOADENSA_14ComposedLayoutINSA_7SwizzleILi3ELi4ELi3EEENSA_18smem_ptr_flag_bitsILi16EEENSX_INSB_IJNSB_IJNSC_ILi64EEESD_EEENSB_IJNSC_ILi8EEENSC_ILi4EEEEEENSB_IJSE_NSC_ILi14EEEEEEEEENSB_IJNSB_IJSE_NSC_ILi2048EEEEEENSB_IJS1D_NSC_ILi512EEEEEENSB_IJSZ_NSC_ILi4096EEEEEEEEEEEEEvEENS16_INSA_30SM90_TMA_LOAD_IM2COL_MULTICASTES1T_vEEEENS_8epilogue10collective6detail29Sm90TmaWarpSpecializedAdapterINS1Z_15DefaultEpilogueISN_NSB_IJlNSB_IJSE_lllEEESZ_EEES24_NS1Y_6thread17LinearCombinationISN_Li1EffLNS25_9ScaleType4KindE0ELNS_15FloatRoundStyleE2ESN_EENS_4gemm15EpilogueDefaultEEEEEvvEEEEvNT_6ParamsE --------------------------
	.section	.nv.shared._ZN7cutlass13device_kernelINS_4conv6kernel13ConvUniversalINS1_16ConvProblemShapeILNS1_8OperatorE2ELi3EEENS1_10collective14CollectiveConvINS1_46MainloopSm90TmaGmmaWarpSpecializedImplicitGemmILS5_2ELi14ELi3EN4cute5tupleIJNSA_1CILi2EEENSC_ILi1EEESE_EEENS1_36KernelImplicitTmaWarpSpecializedSm90ELi1EEENSB_IJNSC_ILi128EEENSB_IJSI_EEENSB_IJNSC_ILi32EEEEEEEEENS_6half_tESN_NSA_8TiledMMAINSA_8MMA_AtomIJNSA_4SM904GMMA26MMA_64x128x16_F32F16F16_SSILNSR_5MajorE1ELST_1ELNSR_7ScaleInE1ELSU_1EEEEEENSA_6LayoutINSB_IJSE_SE_SE_EEENSB_IJNSC_ILi0EEESZ_SZ_EEEEENSB_IJNSA_10UnderscoreES12_S12_EEEEENS7_6detail26Sm90ImplicitGemmTileTraitsINSA_13SM90_TMA_LOADENSA_14ComposedLayoutINSA_7SwizzleILi3ELi4ELi3EEENSA_18smem_ptr_flag_bitsILi16EEENSX_INSB_IJNSB_IJNSC_ILi64EEESD_EEENSB_IJNSC_ILi8EEENSC_ILi4EEEEEENSB_IJSE_NSC_ILi14EEEEEEEEENSB_IJNSB_IJSE_NSC_ILi2048EEEEEENSB_IJS1D_NSC_ILi512EEEEEENSB_IJSZ_NSC_ILi4096EEEEEEEEEEEEEvEENS16_INSA_30SM90_TMA_LOAD_IM2COL_MULTICASTES1T_vEEEENS_8epilogue10collective6detail29Sm90TmaWarpSpecializedAdapterINS1Z_15DefaultEpilogueISN_NSB_IJlNSB_IJSE_lllEEESZ_EEES24_NS1Y_6thread17LinearCombinationISN_Li1EffLNS25_9ScaleType4KindE0ELNS_15FloatRoundStyleE2ESN_EENS_4gemm15EpilogueDefaultEEEEEvvEEEEvNT_6ParamsE,"aw",@nobits
	.sectionflags	@""
	.align	16
	.zero		1024


//--------------------- .nv.shared.reserved.0     --------------------------
	.section	.nv.shared.reserved.0,"aw",@nobits
	.weak		__nv_reservedSMEM_offset_0_alias
	.size		__nv_reservedSMEM_offset_0_alias, 0, 0
	.other		__nv_reservedSMEM_offset_0_alias,@"STO_CUDA_RESERVED_SHARED STV_DEFAULT"
__nv_reservedSMEM_offset_0_alias:
	.zero		0


//--------------------- .nv.global                --------------------------
	.section	.nv.global,"aw",@nobits
.nv.global:
	.type		_ZN39_INTERNAL_8dc88e6f_4_k_cu_476ef5b6_29144cute1_E,@object
	.size		_ZN39_INTERNAL_8dc88e6f_4_k_cu_476ef5b6_29144cute1_E,(_ZN39_INTERNAL_8dc88e6f_4_k_cu_476ef5b6_29144cuda3std3__45__cpo6cbeginE - _ZN39_INTERNAL_8dc88e6f_4_k_cu_476ef5b6_29144cute1_E)
_ZN39_INTERNAL_8dc88e6f_4_k_cu_476ef5b6_29144cute1_E:
	.zero		1
	.type		_ZN39_INTERNAL_8dc88e6f_4_k_cu_476ef5b6_29144cuda3std3__45__cpo6cbeginE,@object
	.size		_ZN39_INTERNAL_8dc88e6f_4_k_cu_476ef5b6_29144cuda3std3__45__cpo6cbeginE,(_ZN39_INTERNAL_8dc88e6f_4_k_cu_476ef5b6_29144cuda3std3__48in_placeE - _ZN39_INTERNAL_8dc88e6f_4_k_cu_476ef5b6_29144cuda3std3__45__cpo6cbeginE)
_ZN39_INTERNAL_8dc88e6f_4_k_cu_476ef5b6_29144cuda3std3__45__cpo6cbeginE:
	.zero		1
	.type		_ZN39_INTERNAL_8dc88e6f_4_k_cu_476ef5b6_29144cuda3std3__48in_placeE,@object
	.size		_ZN39_INTERNAL_8dc88e6f_4_k_cu_476ef5b6_29144cuda3std3__48in_placeE,(_ZN39_INTERNAL_8dc88e6f_4_k_cu_476ef5b6_29144cuda3std6ranges3__45__cpo9iter_moveE - _ZN39_INTERNAL_8dc88e6f_4_k_cu_476ef5b6_29144cuda3std3__48in_placeE)
_ZN39_INTERNAL_8dc88e6f_4_k_cu_476ef5b6_29144cuda3std3__48in_placeE:
	.zero		1
	.type		_ZN39_INTERNAL_8dc88e6f_4_k_cu_476ef5b6_29144cuda3std6ranges3__45__cpo9iter_moveE,@object
	.size		_ZN39_INTERNAL_8dc88e6f_4_k_cu_476ef5b6_29144cuda3std6ranges3__45__cpo9iter_moveE,(_ZN39_INTERNAL_8dc88e6f_4_k_cu_476ef5b6_29144cuda3std3__45__cpo5beginE - _ZN39_INTERNAL_8dc88e6f_4_k_cu_476ef5b6_29144cuda3std6ranges3__45__cpo9iter_moveE)
_ZN39_INTERNAL_8dc88e6f_4_k_cu_476ef5b6_29144cuda3std6ranges3__45__cpo9iter_moveE:
	.zero		1
	.type		_ZN39_INTERNAL_8dc88e6f_4_k_cu_476ef5b6_29144cuda3std3__45__cpo5beginE,@object
	.size		_ZN39_INTERNAL_8dc88e6f_4_k_cu_476ef5b6_29144cuda3std3__45__cpo5beginE,(_ZN39_INTERNAL_8dc88e6f_4_k_cu_476ef5b6_29144cuda3std3__441_GLOBAL__N__8dc88e6f_4_k_cu_476ef5b6_29146ignoreE - _ZN39_INTERNAL_8dc88e6f_4_k_cu_476ef5b6_29144cuda3std3__45__cpo5beginE)
_ZN39_INTERNAL_8dc88e6f_4_k_cu_476ef5b6_29144cuda3std3__45__cpo5beginE:
	.zero		1
	.type		_ZN39_INTERNAL_8dc88e6f_4_k_cu_476ef5b6_29144cuda3std3__441_GLOBAL__N__8dc88e6f_4_k_cu_476ef5b6_29146ignoreE,@object
	.size		_ZN39_INTERNAL_8dc88e6f_4_k_cu_476ef5b6_29144cuda3std3__441_GLOBAL__N__8dc88e6f_4_k_cu_476ef5b6_29146ignoreE,(_ZN39_INTERNAL_8dc88e6f_4_k_cu_476ef5b6_29144cute7productE - _ZN39_INTERNAL_8dc88e6f_4_k_cu_476ef5b6_29144cuda3std3__441_GLOBAL__N__8dc88e6f_4_k_cu_476ef5b6_29146ignoreE)
_ZN39_INTERNAL_8dc88e6f_4_k_cu_476ef5b6_29144cuda3std3__441_GLOBAL__N__8dc88e6f_4_k_cu_476ef5b6_29146ignoreE:
	.zero		1
	.type		_ZN39_INTERNAL_8dc88e6f_4_k_cu_476ef5b6_29144cute7productE,@object
	.size		_ZN39_INTERNAL_8dc88e6f_4_k_cu_476ef5b6_29144cute7productE,(_ZN39_INTERNAL_8dc88e6f_4_k_cu_476ef5b6_29144cuda3std3__45__cpo3endE - _ZN39_INTERNAL_8dc88e6f_4_k_cu_476ef5b6_29144cute7productE)
_ZN39_INTERNAL_8dc88e6f_4_k_cu_476ef5b6_29144cute7productE:
	.zero		1
	.type		_ZN39_INTERNAL_8dc88e6f_4_k_cu_476ef5b6_29144cuda3std3__45__cpo3endE,@object
	.size		_ZN39_INTERNAL_8dc88e6f_4_k_cu_476ef5b6_29144cuda3std3__45__cpo3endE,(_ZN39_INTERNAL_8dc88e6f_4_k_cu_476ef5b6_29144cuda3std3__419piecewise_constructE - _ZN39_INTERNAL_8dc88e6f_4_k_cu_476ef5b6_29144cuda3std3__45__cpo3endE)
_ZN39_INTERNAL_8dc88e6f_4_k_cu_476ef5b6_29144cuda3std3__45__cpo3endE:
	.zero		1
	.type		_ZN39_INTERNAL_8dc88e6f_4_k_cu_476ef5b6_29144cuda3std3__419piecewise_constructE,@object
	.size		_ZN39_INTERNAL_8dc88e6f_4_k_cu_476ef5b6_29144cuda3std3__419piecewise_constructE,(_ZN39_INTERNAL_8dc88e6f_4_k_cu_476ef5b6_29144cuda3std3__45__cpo4cendE - _ZN39_INTERNAL_8dc88e6f_4_k_cu_476ef5b6_29144cuda3std3__419piecewise_constructE)
_ZN39_INTERNAL_8dc88e6f_4_k_cu_476ef5b6_29144cuda3std3__419piecewise_constructE:
	.zero		1
	.type		_ZN39_INTERNAL_8dc88e6f_4_k_cu_476ef5b6_29144cuda3std3__45__cpo4cendE,@object
	.size		_ZN39_INTERNAL_8dc88e6f_4_k_cu_476ef5b6_29144cuda3std3__45__cpo4cendE,(_ZN39_INTERNAL_8dc88e6f_4_k_cu_476ef5b6_29144cuda3std6ranges3__45__cpo4swapE - _ZN39_INTERNAL_8dc88e6f_4_k_cu_476ef5b6_29144cuda3std3__45__cpo4cendE)
_ZN39_INTERNAL_8dc88e6f_4_k_cu_476ef5b6_29144cuda3std3__45__cpo4cendE:
	.zero		1
	.type		_ZN39_INTERNAL_8dc88e6f_4_k_cu_476ef5b6_29144cuda3std6ranges3__45__cpo4swapE,@object
	.size		_ZN39_INTERNAL_8dc88e6f_4_k_cu_476ef5b6_29144cuda3std6ranges3__45__cpo4swapE,(.L_7 - _ZN39_INTERNAL_8dc88e6f_4_k_cu_476ef5b6_29144cuda3std6ranges3__45__cpo4swapE)
_ZN39_INTERNAL_8dc88e6f_4_k_cu_476ef5b6_29144cuda3std6ranges3__45__cpo4swapE:
	.zero		1
.L_7:


//--------------------- .nv.constant0._ZN7cutlass13device_kernelINS_4conv6kernel13ConvUniversalINS1_16ConvProblemShapeILNS1_8OperatorE2ELi3EEENS1_10collective14CollectiveConvINS1_46MainloopSm90TmaGmmaWarpSpecializedImplicitGemmILS5_2ELi14ELi3EN4cute5tupleIJNSA_1CILi2EEENSC_ILi1EEESE_EEENS1_36KernelImplicitTmaWarpSpecializedSm90ELi1EEENSB_IJNSC_ILi128EEENSB_IJSI_EEENSB_IJNSC_ILi32EEEEEEEEENS_6half_tESN_NSA_8TiledMMAINSA_8MMA_AtomIJNSA_4SM904GMMA26MMA_64x128x16_F32F16F16_SSILNSR_5MajorE1ELST_1ELNSR_7ScaleInE1ELSU_1EEEEEENSA_6LayoutINSB_IJSE_SE_SE_EEENSB_IJNSC_ILi0EEESZ_SZ_EEEEENSB_IJNSA_10UnderscoreES12_S12_EEEEENS7_6detail26Sm90ImplicitGemmTileTraitsINSA_13SM90_TMA_LOADENSA_14ComposedLayoutINSA_7SwizzleILi3ELi4ELi3EEENSA_18smem_ptr_flag_bitsILi16EEENSX_INSB_IJNSB_IJNSC_ILi64EEESD_EEENSB_IJNSC_ILi8EEENSC_ILi4EEEEEENSB_IJSE_NSC_ILi14EEEEEEEEENSB_IJNSB_IJSE_NSC_ILi2048EEEEEENSB_IJS1D_NSC_ILi512EEEEEENSB_IJSZ_NSC_ILi4096EEEEEEEEEEEEEvEENS16_INSA_30SM90_TMA_LOAD_IM2COL_MULTICASTES1T_vEEEENS_8epilogue10collective6detail29Sm90TmaWarpSpecializedAdapterINS1Z_15DefaultEpilogueISN_NSB_IJlNSB_IJSE_lllEEESZ_EEES24_NS1Y_6thread17LinearCombinationISN_Li1EffLNS25_9ScaleType4KindE0ELNS_15FloatRoundStyleE2ESN_EENS_4gemm15EpilogueDefaultEEEEEvvEEEEvNT_6ParamsE --------------------------
	.section	.nv.constant0._ZN7cutlass13device_kernelINS_4conv6kernel13ConvUniversalINS1_16ConvProblemShapeILNS1_8OperatorE2ELi3EEENS1_10collective14CollectiveConvINS1_46MainloopSm90TmaGmmaWarpSpecializedImplicitGemmILS5_2ELi14ELi3EN4cute5tupleIJNSA_1CILi2EEENSC_ILi1EEESE_EEENS1_36KernelImplicitTmaWarpSpecializedSm90ELi1EEENSB_IJNSC_ILi128EEENSB_IJSI_EEENSB_IJNSC_ILi32EEEEEEEEENS_6half_tESN_NSA_8TiledMMAINSA_8MMA_AtomIJNSA_4SM904GMMA26MMA_64x128x16_F32F16F16_SSILNSR_5MajorE1ELST_1ELNSR_7ScaleInE1ELSU_1EEEEEENSA_6LayoutINSB_IJSE_SE_SE_EEENSB_IJNSC_ILi0EEESZ_SZ_EEEEENSB_IJNSA_10UnderscoreES12_S12_EEEEENS7_6detail26Sm90ImplicitGemmTileTraitsINSA_13SM90_TMA_LOADENSA_14ComposedLayoutINSA_7SwizzleILi3ELi4ELi3EEENSA_18smem_ptr_flag_bitsILi16EEENSX_INSB_IJNSB_IJNSC_ILi64EEESD_EEENSB_IJNSC_ILi8EEENSC_ILi4EEEEEENSB_IJSE_NSC_ILi14EEEEEEEEENSB_IJNSB_IJSE_NSC_ILi2048EEEEEENSB_IJS1D_NSC_ILi512EEEEEENSB_IJSZ_NSC_ILi4096EEEEEEEEEEEEEvEENS16_INSA_30SM90_TMA_LOAD_IM2COL_MULTICASTES1T_vEEEENS_8epilogue10collective6detail29Sm90TmaWarpSpecializedAdapterINS1Z_15DefaultEpilogueISN_NSB_IJlNSB_IJSE_lllEEESZ_EEES24_NS1Y_6thread17LinearCombinationISN_Li1EffLNS25_9ScaleType4KindE0ELNS_15FloatRoundStyleE2ESN_EENS_4gemm15EpilogueDefaultEEEEEvvEEEEvNT_6ParamsE,"a",@progbits
	.sectionflags	@""
	.align	4
.nv.constant0._ZN7cutlass13device_kernelINS_4conv6kernel13ConvUniversalINS1_16ConvProblemShapeILNS1_8OperatorE2ELi3EEENS1_10collective14CollectiveConvINS1_46MainloopSm90TmaGmmaWarpSpecializedImplicitGemmILS5_2ELi14ELi3EN4cute5tupleIJNSA_1CILi2EEENSC_ILi1EEESE_EEENS1_36KernelImplicitTmaWarpSpecializedSm90ELi1EEENSB_IJNSC_ILi128EEENSB_IJSI_EEENSB_IJNSC_ILi32EEEEEEEEENS_6half_tESN_NSA_8TiledMMAINSA_8MMA_AtomIJNSA_4SM904GMMA26MMA_64x128x16_F32F16F16_SSILNSR_5MajorE1ELST_1ELNSR_7ScaleInE1ELSU_1EEEEEENSA_6LayoutINSB_IJSE_SE_SE_EEENSB_IJNSC_ILi0EEESZ_SZ_EEEEENSB_IJNSA_10UnderscoreES12_S12_EEEEENS7_6detail26Sm90ImplicitGemmTileTraitsINSA_13SM90_TMA_LOADENSA_14ComposedLayoutINSA_7SwizzleILi3ELi4ELi3EEENSA_18smem_ptr_flag_bitsILi16EEENSX_INSB_IJNSB_IJNSC_ILi64EEESD_EEENSB_IJNSC_ILi8EEENSC_ILi4EEEEEENSB_IJSE_NSC_ILi14EEEEEEEEENSB_IJNSB_IJSE_NSC_ILi2048EEEEEENSB_IJS1D_NSC_ILi512EEEEEENSB_IJSZ_NSC_ILi4096EEEEEEEEEEEEEvEENS16_INSA_30SM90_TMA_LOAD_IM2COL_MULTICASTES1T_vEEEENS_8epilogue10collective6detail29Sm90TmaWarpSpecializedAdapterINS1Z_15DefaultEpilogueISN_NSB_IJlNSB_IJSE_lllEEESZ_EEES24_NS1Y_6thread17LinearCombinationISN_Li1EffLNS25_9ScaleType4KindE0ELNS_15FloatRoundStyleE2ESN_EENS_4gemm15EpilogueDefaultEEEEEvvEEEEvNT_6ParamsE:
	.zero		1664


//--------------------- SYMBOLS --------------------------

	.type		.nv.reservedSmem.offset0,@object
	.size		.nv.reservedSmem.offset0,0x4
